	.target	sm_90a

	.elftype	@"ET_EXEC"


//--------------------- .note.nv.tkinfo           --------------------------
	.section	.note.nv.tkinfo,"",@"SHT_NOTE"
	.sectionflags	@"SHF_NOTE_NV_TKINFO"
	.tkinfo
        /*0018*/ 	.word	0x00000002
        /*0030*/ 	.string	""
        /*0030*/ 	.string	"ptxas"
        /*0030*/ 	.string	"Cuda compilation tools, release 13.0, V13.0.88"
        /*0030*/ 	.string	"Build cuda_13.0.r13.0/compiler.36424714_0"
        /*0030*/ 	.string	"-arch sm_90a -m 64 "



//--------------------- .note.nv.cuinfo           --------------------------
	.section	.note.nv.cuinfo,"",@"SHT_NOTE"
	.sectionflags	@"SHF_NOTE_NV_CUINFO"
        /*0018*/ 	.short	0x0002
        /*001a*/ 	.short	0x005a
        /*001c*/ 	.short	0x0082
	.zero		2


//--------------------- .nv.info                  --------------------------
	.section	.nv.info,"",@"SHT_CUDA_INFO"
	.align	4


	//----- nvinfo : EIATTR_REGCOUNT
	.align		4
        /*0000*/ 	.byte	0x04, 0x2f
        /*0002*/ 	.short	(.L_15 - .L_14)
	.align		4
.L_14:
        /*0004*/ 	.word	index@(_ZN7cutlass13device_kernelINS_4gemm6kernel13GemmUniversalIN4cute5tupleIJiiiiEEENS1_10collective13CollectiveMmaINS1_34MainloopSm90TmaGmmaWarpSpecializedILi12ENS5_IJNS4_1CILi2EEENSA_ILi1EEESC_EEENS1_35KernelTmaWarpSpecializedCooperativeEEENS5_IJNSA_ILi512EEENSA_ILi64EEENSA_ILi16EEEEEENS_10bfloat16_tENS5_IJlSC_lEEESK_SL_NS4_8TiledMMAINS4_8MMA_AtomIJNS4_4SM904GMMA27MMA_64x64x16_F32BF16BF16_SSILNSP_5MajorE0ELSR_0ELNSP_7ScaleInE1ELSS_1EEEEEENS4_6LayoutISD_NS5_IJSC_NSA_ILi0EEESW_EEEEENS5_IJNS4_10UnderscoreESZ_SZ_EEEEENS4_13SM90_TMA_LOADENS4_14ComposedLayoutINS4_7SwizzleILi1ELi4ELi3EEENS4_18smem_ptr_flag_bitsILi16EEENSV_INS5_IJNSA_ILi8EEESI_EEENS5_IJSI_SC_EEEEEEEvNS4_8identityENS4_23SM90_TMA_LOAD_MULTICASTES1C_vS1D_EENS_8epilogue10collective6detail29Sm90TmaWarpSpecializedAdapterINS1H_15DefaultEpilogueISK_SL_SL_NS1G_6thread17LinearCombinationISK_Li1EffLNS1L_9ScaleType4KindE0ELNS_15FloatRoundStyleE2ESK_EENS1_15EpilogueDefaultEEEEEvvEEEEvNT_6ParamsE)
        /*0008*/ 	.word	0x000000a8


	//----- nvinfo : EIATTR_FRAME_SIZE
	.align		4
.L_15:
        /*000c*/ 	.byte	0x04, 0x11
        /*000e*/ 	.short	(.L_17 - .L_16)
	.align		4
.L_16:
        /*0010*/ 	.word	index@(_ZN7cutlass13device_kernelINS_4gemm6kernel13GemmUniversalIN4cute5tupleIJiiiiEEENS1_10collective13CollectiveMmaINS1_34MainloopSm90TmaGmmaWarpSpecializedILi12ENS5_IJNS4_1CILi2EEENSA_ILi1EEESC_EEENS1_35KernelTmaWarpSpecializedCooperativeEEENS5_IJNSA_ILi512EEENSA_ILi64EEENSA_ILi16EEEEEENS_10bfloat16_tENS5_IJlSC_lEEESK_SL_NS4_8TiledMMAINS4_8MMA_AtomIJNS4_4SM904GMMA27MMA_64x64x16_F32BF16BF16_SSILNSP_5MajorE0ELSR_0ELNSP_7ScaleInE1ELSS_1EEEEEENS4_6LayoutISD_NS5_IJSC_NSA_ILi0EEESW_EEEEENS5_IJNS4_10UnderscoreESZ_SZ_EEEEENS4_13SM90_TMA_LOADENS4_14ComposedLayoutINS4_7SwizzleILi1ELi4ELi3EEENS4_18smem_ptr_flag_bitsILi16EEENSV_INS5_IJNSA_ILi8EEESI_EEENS5_IJSI_SC_EEEEEEEvNS4_8identityENS4_23SM90_TMA_LOAD_MULTICASTES1C_vS1D_EENS_8epilogue10collective6detail29Sm90TmaWarpSpecializedAdapterINS1H_15DefaultEpilogueISK_SL_SL_NS1G_6thread17LinearCombinationISK_Li1EffLNS1L_9ScaleType4KindE0ELNS_15FloatRoundStyleE2ESK_EENS1_15EpilogueDefaultEEEEEvvEEEEvNT_6ParamsE)
        /*0014*/ 	.word	0x00000000


	//----- nvinfo : EIATTR_MIN_STACK_SIZE
	.align		4
.L_17:
        /*0018*/ 	.byte	0x04, 0x12
        /*001a*/ 	.short	(.L_19 - .L_18)
	.align		4
.L_18:
        /*001c*/ 	.word	index@(_ZN7cutlass13device_kernelINS_4gemm6kernel13GemmUniversalIN4cute5tupleIJiiiiEEENS1_10collective13CollectiveMmaINS1_34MainloopSm90TmaGmmaWarpSpecializedILi12ENS5_IJNS4_1CILi2EEENSA_ILi1EEESC_EEENS1_35KernelTmaWarpSpecializedCooperativeEEENS5_IJNSA_ILi512EEENSA_ILi64EEENSA_ILi16EEEEEENS_10bfloat16_tENS5_IJlSC_lEEESK_SL_NS4_8TiledMMAINS4_8MMA_AtomIJNS4_4SM904GMMA27MMA_64x64x16_F32BF16BF16_SSILNSP_5MajorE0ELSR_0ELNSP_7ScaleInE1ELSS_1EEEEEENS4_6LayoutISD_NS5_IJSC_NSA_ILi0EEESW_EEEEENS5_IJNS4_10UnderscoreESZ_SZ_EEEEENS4_13SM90_TMA_LOADENS4_14ComposedLayoutINS4_7SwizzleILi1ELi4ELi3EEENS4_18smem_ptr_flag_bitsILi16EEENSV_INS5_IJNSA_ILi8EEESI_EEENS5_IJSI_SC_EEEEEEEvNS4_8identityENS4_23SM90_TMA_LOAD_MULTICASTES1C_vS1D_EENS_8epilogue10collective6detail29Sm90TmaWarpSpecializedAdapterINS1H_15DefaultEpilogueISK_SL_SL_NS1G_6thread17LinearCombinationISK_Li1EffLNS1L_9ScaleType4KindE0ELNS_15FloatRoundStyleE2ESK_EENS1_15EpilogueDefaultEEEEEvvEEEEvNT_6ParamsE)
        /*0020*/ 	.word	0x00000000
.L_19:


//--------------------- .nv.compat                --------------------------
	.section	.nv.compat,"",@"SHT_CUDA_COMPAT_INFO"
	.align	4
        /*0000*/ 	.byte	0x02, 0x09, 0x01, 0x00, 0x02, 0x02, 0x04, 0x00, 0x02, 0x05, 0x05, 0x00, 0x03, 0x07, 0x01, 0x01
        /*0010*/ 	.byte	0x02, 0x03, 0x01, 0x00, 0x02, 0x06, 0x01, 0x00, 0x04, 0x0b, 0x08, 0x00, 0x00, 0x00, 0x00, 0x00
        /*0020*/ 	.byte	0x00, 0x00, 0x00, 0x00


//--------------------- .nv.info._ZN7cutlass13device_kernelINS_4gemm6kernel13GemmUniversalIN4cute5tupleIJiiiiEEENS1_10collective13CollectiveMmaINS1_34MainloopSm90TmaGmmaWarpSpecializedILi12ENS5_IJNS4_1CILi2EEENSA_ILi1EEESC_EEENS1_35KernelTmaWarpSpecializedCooperativeEEENS5_IJNSA_ILi512EEENSA_ILi64EEENSA_ILi16EEEEEENS_10bfloat16_tENS5_IJlSC_lEEESK_SL_NS4_8TiledMMAINS4_8MMA_AtomIJNS4_4SM904GMMA27MMA_64x64x16_F32BF16BF16_SSILNSP_5MajorE0ELSR_0ELNSP_7ScaleInE1ELSS_1EEEEEENS4_6LayoutISD_NS5_IJSC_NSA_ILi0EEESW_EEEEENS5_IJNS4_10UnderscoreESZ_SZ_EEEEENS4_13SM90_TMA_LOADENS4_14ComposedLayoutINS4_7SwizzleILi1ELi4ELi3EEENS4_18smem_ptr_flag_bitsILi16EEENSV_INS5_IJNSA_ILi8EEESI_EEENS5_IJSI_SC_EEEEEEEvNS4_8identityENS4_23SM90_TMA_LOAD_MULTICASTES1C_vS1D_EENS_8epilogue10collective6detail29Sm90TmaWarpSpecializedAdapterINS1H_15DefaultEpilogueISK_SL_SL_NS1G_6thread17LinearCombinationISK_Li1EffLNS1L_9ScaleType4KindE0ELNS_15FloatRoundStyleE2ESK_EENS1_15EpilogueDefaultEEEEEvvEEEEvNT_6ParamsE --------------------------
	.section	.nv.info._ZN7cutlass13device_kernelINS_4gemm6kernel13GemmUniversalIN4cute5tupleIJiiiiEEENS1_10collective13CollectiveMmaINS1_34MainloopSm90TmaGmmaWarpSpecializedILi12ENS5_IJNS4_1CILi2EEENSA_ILi1EEESC_EEENS1_35KernelTmaWarpSpecializedCooperativeEEENS5_IJNSA_ILi512EEENSA_ILi64EEENSA_ILi16EEEEEENS_10bfloat16_tENS5_IJlSC_lEEESK_SL_NS4_8TiledMMAINS4_8MMA_AtomIJNS4_4SM904GMMA27MMA_64x64x16_F32BF16BF16_SSILNSP_5MajorE0ELSR_0ELNSP_7ScaleInE1ELSS_1EEEEEENS4_6LayoutISD_NS5_IJSC_NSA_ILi0EEESW_EEEEENS5_IJNS4_10UnderscoreESZ_SZ_EEEEENS4_13SM90_TMA_LOADENS4_14ComposedLayoutINS4_7SwizzleILi1ELi4ELi3EEENS4_18smem_ptr_flag_bitsILi16EEENSV_INS5_IJNSA_ILi8EEESI_EEENS5_IJSI_SC_EEEEEEEvNS4_8identityENS4_23SM90_TMA_LOAD_MULTICASTES1C_vS1D_EENS_8epilogue10collective6detail29Sm90TmaWarpSpecializedAdapterINS1H_15DefaultEpilogueISK_SL_SL_NS1G_6thread17LinearCombinationISK_Li1EffLNS1L_9ScaleType4KindE0ELNS_15FloatRoundStyleE2ESK_EENS1_15EpilogueDefaultEEEEEvvEEEEvNT_6ParamsE,"",@"SHT_CUDA_INFO"
	.sectionflags	@""
	.align	4


	//----- nvinfo : EIATTR_CUDA_API_VERSION
	.align		4
        /*0000*/ 	.byte	0x04, 0x37
        /*0002*/ 	.short	(.L_21 - .L_20)
.L_20:
        /*0004*/ 	.word	0x00000082


	//----- nvinfo : EIATTR_KPARAM_INFO
	.align		4
.L_21:
        /*0008*/ 	.byte	0x04, 0x17
        /*000a*/ 	.short	(.L_23 - .L_22)
.L_22:
        /*000c*/ 	.word	0x00000000
        /*0010*/ 	.short	0x0000
        /*0012*/ 	.short	0x0070
        /*0014*/ 	.byte	0x00, 0xf0, 0x01, 0x10


	//----- nvinfo : EIATTR_SPARSE_MMA_MASK
	.align		4
.L_23:
        /*0018*/ 	.byte	0x03, 0x50
        /*001a*/ 	.short	0x0000


	//----- nvinfo : EIATTR_MAXREG_COUNT
	.align		4
        /*001c*/ 	.byte	0x03, 0x1b
        /*001e*/ 	.short	0x00a8


	//----- nvinfo : EIATTR_NUM_BARRIERS
	.align		4
        /*0020*/ 	.byte	0x02, 0x4c
        /*0022*/ 	.byte	0x01
	.zero		1


	//----- nvinfo : EIATTR_EXTERNS
	.align		4
        /*0024*/ 	.byte	0x04, 0x0f
        /*0026*/ 	.short	(.L_25 - .L_24)


	//   ....[0]....
	.align		4
.L_24:
        /*0028*/ 	.word	index@(__assertfail)


	//----- nvinfo : EIATTR_MERCURY_ISA_VERSION
	.align		4
.L_25:
        /*002c*/ 	.byte	0x03, 0x5f
        /*002e*/ 	.short	0x0101


	//----- nvinfo : EIATTR_INT_WARP_WIDE_INSTR_OFFSETS
	.align		4
        /*0030*/ 	.byte	0x04, 0x31
        /*0032*/ 	.short	(.L_27 - .L_26)


	//   ....[0]....
.L_26:
        /*0034*/ 	.word	0x000005b0


	//   ....[1]....
        /*0038*/ 	.word	0x000005e0


	//   ....[2]....
        /*003c*/ 	.word	0x000007a0


	//----- nvinfo : EIATTR_COOP_GROUP_MASK_REGIDS
	.align		4
.L_27:
        /*0040*/ 	.byte	0x04, 0x29
        /*0042*/ 	.short	(.L_29 - .L_28)


	//   ....[0]....
.L_28:
        /*0044*/ 	.word	0xffffffff


	//   ....[1]....
        /*0048*/ 	.word	0xffffffff


	//   ....[2]....
        /*004c*/ 	.word	0xffffffff


	//   ....[3]....
        /*0050*/ 	.word	0xffffffff


	//   ....[4]....
        /*0054*/ 	.word	0xffffffff


	//   ....[5]....
        /*0058*/ 	.word	0xffffffff


	//----- nvinfo : EIATTR_COOP_GROUP_INSTR_OFFSETS
	.align		4
.L_29:
        /*005c*/ 	.byte	0x04, 0x28
        /*005e*/ 	.short	(.L_31 - .L_30)


	//   ....[0]....
.L_30:
        /*0060*/ 	.word	0x00000060


	//   ....[1]....
        /*0064*/ 	.word	0x00000070


	//   ....[2]....
        /*0068*/ 	.word	0x00000130


	//   ....[3]....
        /*006c*/ 	.word	0x00000400


	//   ....[4]....
        /*0070*/ 	.word	0x00000920


	//   ....[5]....
        /*0074*/ 	.word	0x00001370


	//----- nvinfo : EIATTR_REG_RECONFIG
	.align		4
.L_31:
        /*0078*/ 	.byte	0x01, 0x54
	.zero		2


	//----- nvinfo : EIATTR_SYSCALL_OFFSETS
	.align		4
        /*007c*/ 	.byte	0x04, 0x46
        /*007e*/ 	.short	(.L_33 - .L_32)


	//   ....[0]....
.L_32:
        /*0080*/ 	.word	0x00001530


	//----- nvinfo : EIATTR_MBARRIER_INSTR_OFFSETS
	.align		4
.L_33:
        /*0084*/ 	.byte	0x04, 0x39
        /*0086*/ 	.short	(.L_35 - .L_34)


	//   ....[0]....
.L_34:
        /*0088*/ 	.word	0x00000250
        /*008c*/ 	.word	0x000000ff
        /*0090*/ 	.word	0x00000000
        /*0094*/ 	.short	0x0100
        /*0096*/ 	.byte	0x08
	.zero		1


	//   ....[1]....
        /*0098*/ 	.word	0x00000260
        /*009c*/ 	.word	0x000000ff
        /*00a0*/ 	.word	0x00000060
        /*00a4*/ 	.short	0x0100
        /*00a6*/ 	.byte	0x08
	.zero		1


	//   ....[2]....
        /*00a8*/ 	.word	0x00000270
        /*00ac*/ 	.word	0x000000ff
        /*00b0*/ 	.word	0x00000008
        /*00b4*/ 	.short	0x0100
        /*00b6*/ 	.byte	0x08
	.zero		1


	//   ....[3]....
        /*00b8*/ 	.word	0x00000280
        /*00bc*/ 	.word	0x000000ff
        /*00c0*/ 	.word	0x00000068
        /*00c4*/ 	.short	0x0100
        /*00c6*/ 	.byte	0x08
	.zero		1


	//   ....[4]....
        /*00c8*/ 	.word	0x00000290
        /*00cc*/ 	.word	0x000000ff
        /*00d0*/ 	.word	0x00000010
        /*00d4*/ 	.short	0x0100
        /*00d6*/ 	.byte	0x08
	.zero		1


	//   ....[5]....
        /*00d8*/ 	.word	0x000002a0
        /*00dc*/ 	.word	0x000000ff
        /*00e0*/ 	.word	0x00000070
        /*00e4*/ 	.short	0x0100
        /*00e6*/ 	.byte	0x08
	.zero		1


	//   ....[6]....
        /*00e8*/ 	.word	0x000002b0
        /*00ec*/ 	.word	0x000000ff
        /*00f0*/ 	.word	0x00000018
        /*00f4*/ 	.short	0x0100
        /*00f6*/ 	.byte	0x08
	.zero		1


	//   ....[7]....
        /*00f8*/ 	.word	0x000002c0
        /*00fc*/ 	.word	0x000000ff
        /*0100*/ 	.word	0x00000078
        /*0104*/ 	.short	0x0100
        /*0106*/ 	.byte	0x08
	.zero		1


	//   ....[8]....
        /*0108*/ 	.word	0x000002d0
        /*010c*/ 	.word	0x000000ff
        /*0110*/ 	.word	0x00000020
        /*0114*/ 	.short	0x0100
        /*0116*/ 	.byte	0x08
	.zero		1


	//   ....[9]....
        /*0118*/ 	.word	0x000002e0
        /*011c*/ 	.word	0x000000ff
        /*0120*/ 	.word	0x00000080
        /*0124*/ 	.short	0x0100
        /*0126*/ 	.byte	0x08
	.zero		1


	//   ....[10]....
        /*0128*/ 	.word	0x000002f0
        /*012c*/ 	.word	0x000000ff
        /*0130*/ 	.word	0x00000028
        /*0134*/ 	.short	0x0100
        /*0136*/ 	.byte	0x08
	.zero		1


	//   ....[11]....
        /*0138*/ 	.word	0x00000300
        /*013c*/ 	.word	0x000000ff
        /*0140*/ 	.word	0x00000088
        /*0144*/ 	.short	0x0100
        /*0146*/ 	.byte	0x08
	.zero		1


	//   ....[12]....
        /*0148*/ 	.word	0x00000310
        /*014c*/ 	.word	0x000000ff
        /*0150*/ 	.word	0x00000030
        /*0154*/ 	.short	0x0100
        /*0156*/ 	.byte	0x08
	.zero		1


	//   ....[13]....
        /*0158*/ 	.word	0x00000320
        /*015c*/ 	.word	0x000000ff
        /*0160*/ 	.word	0x00000090
        /*0164*/ 	.short	0x0100
        /*0166*/ 	.byte	0x08
	.zero		1


	//   ....[14]....
        /*0168*/ 	.word	0x00000330
        /*016c*/ 	.word	0x000000ff
        /*0170*/ 	.word	0x00000038
        /*0174*/ 	.short	0x0100
        /*0176*/ 	.byte	0x08
	.zero		1


	//   ....[15]....
        /*0178*/ 	.word	0x00000340
        /*017c*/ 	.word	0x000000ff
        /*0180*/ 	.word	0x00000098
        /*0184*/ 	.short	0x0100
        /*0186*/ 	.byte	0x08
	.zero		1


	//   ....[16]....
        /*0188*/ 	.word	0x00000350
        /*018c*/ 	.word	0x000000ff
        /*0190*/ 	.word	0x00000040
        /*0194*/ 	.short	0x0100
        /*0196*/ 	.byte	0x08
	.zero		1


	//   ....[17]....
        /*0198*/ 	.word	0x00000360
        /*019c*/ 	.word	0x000000ff
        /*01a0*/ 	.word	0x000000a0
        /*01a4*/ 	.short	0x0100
        /*01a6*/ 	.byte	0x08
	.zero		1


	//   ....[18]....
        /*01a8*/ 	.word	0x00000370
        /*01ac*/ 	.word	0x000000ff
        /*01b0*/ 	.word	0x00000048
        /*01b4*/ 	.short	0x0100
        /*01b6*/ 	.byte	0x08
	.zero		1


	//   ....[19]....
        /*01b8*/ 	.word	0x00000380
        /*01bc*/ 	.word	0x000000ff
        /*01c0*/ 	.word	0x000000a8
        /*01c4*/ 	.short	0x0100
        /*01c6*/ 	.byte	0x08
	.zero		1


	//   ....[20]....
        /*01c8*/ 	.word	0x00000390
        /*01cc*/ 	.word	0x000000ff
        /*01d0*/ 	.word	0x00000050
        /*01d4*/ 	.short	0x0100
        /*01d6*/ 	.byte	0x08
	.zero		1


	//   ....[21]....
        /*01d8*/ 	.word	0x000003a0
        /*01dc*/ 	.word	0x000000ff
        /*01e0*/ 	.word	0x000000b0
        /*01e4*/ 	.short	0x0100
        /*01e6*/ 	.byte	0x08
	.zero		1


	//   ....[22]....
        /*01e8*/ 	.word	0x000003b0
        /*01ec*/ 	.word	0x000000ff
        /*01f0*/ 	.word	0x00000058
        /*01f4*/ 	.short	0x0100
        /*01f6*/ 	.byte	0x08
	.zero		1


	//   ....[23]....
        /*01f8*/ 	.word	0x000003c0
        /*01fc*/ 	.word	0x000000ff
        /*0200*/ 	.word	0x000000b8
        /*0204*/ 	.short	0x0100
        /*0206*/ 	.byte	0x08
	.zero		1


	//   ....[24]....
        /*0208*/ 	.word	0x00000820
        /*020c*/ 	.word	0x000000ff
        /*0210*/ 	.word	0x000000d0
        /*0214*/ 	.short	0x0100
        /*0216*/ 	.byte	0x06
	.zero		1


	//   ....[25]....
        /*0218*/ 	.word	0x000008b0
        /*021c*/ 	.word	0x000000ff
        /*0220*/ 	.word	0x000000d8
        /*0224*/ 	.short	0x0100
        /*0226*/ 	.byte	0x06
	.zero		1


	//   ....[26]....
        /*0228*/ 	.word	0x000015b0
        /*022c*/ 	.word	0x00000003
        /*0230*/ 	.word	0x00000000
        /*0234*/ 	.short	0x010a
        /*0236*/ 	.byte	0x3f
	.zero		1


	//   ....[27]....
        /*0238*/ 	.word	0x000015f0
        /*023c*/ 	.word	0x00000003
        /*0240*/ 	.word	0x00000000
        /*0244*/ 	.short	0x010a
        /*0246*/ 	.byte	0x3f
	.zero		1


	//   ....[28]....
        /*0248*/ 	.word	0x00001920
        /*024c*/ 	.word	0x000000ff
        /*0250*/ 	.word	0x00000000
        /*0254*/ 	.short	0x010a
        /*0256*/ 	.byte	0x04
	.zero		1


	//   ....[29]....
        /*0258*/ 	.word	0x00001960
        /*025c*/ 	.word	0x000000ff
        /*0260*/ 	.word	0x00000000
        /*0264*/ 	.short	0x010a
        /*0266*/ 	.byte	0x04
	.zero		1


	//   ....[30]....
        /*0268*/ 	.word	0x00001b70
        /*026c*/ 	.word	0x00000006
        /*0270*/ 	.word	0x00000000
        /*0274*/ 	.short	0x0101
        /*0276*/ 	.byte	0x3f
	.zero		1


	//   ....[31]....
        /*0278*/ 	.word	0x00001d30
        /*027c*/ 	.word	0x00000000
        /*0280*/ 	.word	0x00000000
        /*0284*/ 	.short	0x0101
        /*0286*/ 	.byte	0x3f
	.zero		1


	//   ....[32]....
        /*0288*/ 	.word	0x0000d5c0
        /*028c*/ 	.word	0x00000017
        /*0290*/ 	.word	0x00000060
        /*0294*/ 	.short	0x010a
        /*0296*/ 	.byte	0x3f
	.zero		1


	//   ....[33]....
        /*0298*/ 	.word	0x0000d930
        /*029c*/ 	.word	0x00000003
        /*02a0*/ 	.word	0x000000d8
        /*02a4*/ 	.short	0x0101
        /*02a6*/ 	.byte	0x3f
	.zero		1


	//   ....[34]....
        /*02a8*/ 	.word	0x0000e090
        /*02ac*/ 	.word	0x00000007
        /*02b0*/ 	.word	0x00000000
        /*02b4*/ 	.short	0x010a
        /*02b6*/ 	.byte	0x3f
	.zero		1


	//   ....[35]....
        /*02b8*/ 	.word	0x0000e110
        /*02bc*/ 	.word	0x00000008
        /*02c0*/ 	.word	0x00000000
        /*02c4*/ 	.short	0x010a
        /*02c6*/ 	.byte	0x3f
	.zero		1


	//   ....[36]....
        /*02c8*/ 	.word	0x0000e1a0
        /*02cc*/ 	.word	0x00000009
        /*02d0*/ 	.word	0x00000000
        /*02d4*/ 	.short	0x010a
        /*02d6*/ 	.byte	0x3f
	.zero		1


	//   ....[37]....
        /*02d8*/ 	.word	0x0000e230
        /*02dc*/ 	.word	0x00000008
        /*02e0*/ 	.word	0x00000000
        /*02e4*/ 	.short	0x010a
        /*02e6*/ 	.byte	0x3f
	.zero		1


	//   ....[38]....
        /*02e8*/ 	.word	0x0000e2c0
        /*02ec*/ 	.word	0x00000009
        /*02f0*/ 	.word	0x00000000
        /*02f4*/ 	.short	0x010a
        /*02f6*/ 	.byte	0x3f
	.zero		1


	//   ....[39]....
        /*02f8*/ 	.word	0x0000e350
        /*02fc*/ 	.word	0x00000008
        /*0300*/ 	.word	0x00000000
        /*0304*/ 	.short	0x010a
        /*0306*/ 	.byte	0x3f
	.zero		1


	//   ....[40]....
        /*0308*/ 	.word	0x0000e3e0
        /*030c*/ 	.word	0x00000009
        /*0310*/ 	.word	0x00000000
        /*0314*/ 	.short	0x010a
        /*0316*/ 	.byte	0x3f
	.zero		1


	//   ....[41]....
        /*0318*/ 	.word	0x0000e470
        /*031c*/ 	.word	0x00000008
        /*0320*/ 	.word	0x00000000
        /*0324*/ 	.short	0x010a
        /*0326*/ 	.byte	0x3f
	.zero		1


	//   ....[42]....
        /*0328*/ 	.word	0x0000e500
        /*032c*/ 	.word	0x00000009
        /*0330*/ 	.word	0x00000000
        /*0334*/ 	.short	0x010a
        /*0336*/ 	.byte	0x3f
	.zero		1


	//   ....[43]....
        /*0338*/ 	.word	0x0000e590
        /*033c*/ 	.word	0x00000008
        /*0340*/ 	.word	0x00000000
        /*0344*/ 	.short	0x010a
        /*0346*/ 	.byte	0x3f
	.zero		1


	//   ....[44]....
        /*0348*/ 	.word	0x0000e620
        /*034c*/ 	.word	0x0000000b
        /*0350*/ 	.word	0x00000000
        /*0354*/ 	.short	0x010a
        /*0356*/ 	.byte	0x3f
	.zero		1


	//   ....[45]....
        /*0358*/ 	.word	0x0000e6b0
        /*035c*/ 	.word	0x00000003
        /*0360*/ 	.word	0x00000000
        /*0364*/ 	.short	0x010a
        /*0366*/ 	.byte	0x3f
	.zero		1


	//   ....[46]....
        /*0368*/ 	.word	0x0000e710
        /*036c*/ 	.word	0x00000003
        /*0370*/ 	.word	0x00000000
        /*0374*/ 	.short	0x010a
        /*0376*/ 	.byte	0x3f
	.zero		1


	//   ....[47]....
        /*0378*/ 	.word	0x0000e770
        /*037c*/ 	.word	0x00000006
        /*0380*/ 	.word	0x00000000
        /*0384*/ 	.short	0x010a
        /*0386*/ 	.byte	0x3f
	.zero		1


	//   ....[48]....
        /*0388*/ 	.word	0x0000e840
        /*038c*/ 	.word	0x00000017
        /*0390*/ 	.word	0x00000060
        /*0394*/ 	.short	0x010a
        /*0396*/ 	.byte	0x3f
	.zero		1


	//   ....[49]....
        /*0398*/ 	.word	0x0000e910
        /*039c*/ 	.word	0x00000007
        /*03a0*/ 	.word	0x00000000
        /*03a4*/ 	.short	0x010a
        /*03a6*/ 	.byte	0x3f
	.zero		1


	//   ....[50]....
        /*03a8*/ 	.word	0x0000e960
        /*03ac*/ 	.word	0x00000008
        /*03b0*/ 	.word	0x00000000
        /*03b4*/ 	.short	0x010a
        /*03b6*/ 	.byte	0x3f
	.zero		1


	//   ....[51]....
        /*03b8*/ 	.word	0x0000e9b0
        /*03bc*/ 	.word	0x00000009
        /*03c0*/ 	.word	0x00000000
        /*03c4*/ 	.short	0x010a
        /*03c6*/ 	.byte	0x3f
	.zero		1


	//   ....[52]....
        /*03c8*/ 	.word	0x0000ea00
        /*03cc*/ 	.word	0x00000008
        /*03d0*/ 	.word	0x00000000
        /*03d4*/ 	.short	0x010a
        /*03d6*/ 	.byte	0x3f
	.zero		1


	//   ....[53]....
        /*03d8*/ 	.word	0x0000ea50
        /*03dc*/ 	.word	0x00000009
        /*03e0*/ 	.word	0x00000000
        /*03e4*/ 	.short	0x010a
        /*03e6*/ 	.byte	0x3f
	.zero		1


	//   ....[54]....
        /*03e8*/ 	.word	0x0000eaa0
        /*03ec*/ 	.word	0x00000008
        /*03f0*/ 	.word	0x00000000
        /*03f4*/ 	.short	0x010a
        /*03f6*/ 	.byte	0x3f
	.zero		1


	//   ....[55]....
        /*03f8*/ 	.word	0x0000eaf0
        /*03fc*/ 	.word	0x00000009
        /*0400*/ 	.word	0x00000000
        /*0404*/ 	.short	0x010a
        /*0406*/ 	.byte	0x3f
	.zero		1


	//   ....[56]....
        /*0408*/ 	.word	0x0000eb40
        /*040c*/ 	.word	0x00000008
        /*0410*/ 	.word	0x00000000
        /*0414*/ 	.short	0x010a
        /*0416*/ 	.byte	0x3f
	.zero		1


	//   ....[57]....
        /*0418*/ 	.word	0x0000eb90
        /*041c*/ 	.word	0x00000009
        /*0420*/ 	.word	0x00000000
        /*0424*/ 	.short	0x010a
        /*0426*/ 	.byte	0x3f
	.zero		1


	//   ....[58]....
        /*0428*/ 	.word	0x0000ebe0
        /*042c*/ 	.word	0x00000008
        /*0430*/ 	.word	0x00000000
        /*0434*/ 	.short	0x010a
        /*0436*/ 	.byte	0x3f
	.zero		1


	//   ....[59]....
        /*0438*/ 	.word	0x0000ec30
        /*043c*/ 	.word	0x0000000b
        /*0440*/ 	.word	0x00000000
        /*0444*/ 	.short	0x010a
        /*0446*/ 	.byte	0x3f
	.zero		1


	//----- nvinfo : EIATTR_NUM_MBARRIERS
	.align		4
.L_35:
        /*0448*/ 	.byte	0x03, 0x38
        /*044a*/ 	.short	0x001a


	//----- nvinfo : EIATTR_EXIT_INSTR_OFFSETS
	.align		4
        /*044c*/ 	.byte	0x04, 0x1c
        /*044e*/ 	.short	(.L_37 - .L_36)


	//   ....[0]....
.L_36:
        /*0450*/ 	.word	0x00000a90


	//   ....[1]....
        /*0454*/ 	.word	0x000012a0


	//   ....[2]....
        /*0458*/ 	.word	0x0000ccd0


	//   ....[3]....
        /*045c*/ 	.word	0x0000d230


	//   ....[4]....
        /*0460*/ 	.word	0x0000e700


	//----- nvinfo : EIATTR_MAX_THREADS
	.align		4
.L_37:
        /*0464*/ 	.byte	0x04, 0x05
        /*0466*/ 	.short	(.L_39 - .L_38)
.L_38:
        /*0468*/ 	.word	0x00000180
        /*046c*/ 	.word	0x00000001
        /*0470*/ 	.word	0x00000001


	//----- nvinfo : EIATTR_CRS_STACK_SIZE
	.align		4
.L_39:
        /*0474*/ 	.byte	0x04, 0x1e
        /*0476*/ 	.short	(.L_41 - .L_40)
.L_40:
        /*0478*/ 	.word	0x00000000


	//----- nvinfo : EIATTR_CBANK_PARAM_SIZE
	.align		4
.L_41:
        /*047c*/ 	.byte	0x03, 0x19
        /*047e*/ 	.short	0x0470


	//----- nvinfo : EIATTR_PARAM_CBANK
	.align		4
        /*0480*/ 	.byte	0x04, 0x0a
        /*0482*/ 	.short	(.L_43 - .L_42)
	.align		4
.L_42:
        /*0484*/ 	.word	index@(.nv.constant0._ZN7cutlass13device_kernelINS_4gemm6kernel13GemmUniversalIN4cute5tupleIJiiiiEEENS1_10collective13CollectiveMmaINS1_34MainloopSm90TmaGmmaWarpSpecializedILi12ENS5_IJNS4_1CILi2EEENSA_ILi1EEESC_EEENS1_35KernelTmaWarpSpecializedCooperativeEEENS5_IJNSA_ILi512EEENSA_ILi64EEENSA_ILi16EEEEEENS_10bfloat16_tENS5_IJlSC_lEEESK_SL_NS4_8TiledMMAINS4_8MMA_AtomIJNS4_4SM904GMMA27MMA_64x64x16_F32BF16BF16_SSILNSP_5MajorE0ELSR_0ELNSP_7ScaleInE1ELSS_1EEEEEENS4_6LayoutISD_NS5_IJSC_NSA_ILi0EEESW_EEEEENS5_IJNS4_10UnderscoreESZ_SZ_EEEEENS4_13SM90_TMA_LOADENS4_14ComposedLayoutINS4_7SwizzleILi1ELi4ELi3EEENS4_18smem_ptr_flag_bitsILi16EEENSV_INS5_IJNSA_ILi8EEESI_EEENS5_IJSI_SC_EEEEEEEvNS4_8identityENS4_23SM90_TMA_LOAD_MULTICASTES1C_vS1D_EENS_8epilogue10collective6detail29Sm90TmaWarpSpecializedAdapterINS1H_15DefaultEpilogueISK_SL_SL_NS1G_6thread17LinearCombinationISK_Li1EffLNS1L_9ScaleType4KindE0ELNS_15FloatRoundStyleE2ESK_EENS1_15EpilogueDefaultEEEEEvvEEEEvNT_6ParamsE)
        /*0488*/ 	.short	0x0210
        /*048a*/ 	.short	0x0470


	//----- nvinfo : EIATTR_SW_WAR
	.align		4
.L_43:
        /*048c*/ 	.byte	0x04, 0x36
        /*048e*/ 	.short	(.L_45 - .L_44)
.L_44:
        /*0490*/ 	.word	0x00000008
.L_45:


//--------------------- .nv.callgraph             --------------------------
	.section	.nv.callgraph,"",@"SHT_CUDA_CALLGRAPH"
	.align	4
	.sectionentsize	8
	.align		4
        /*0000*/ 	.word	0x00000000
	.align		4
        /*0004*/ 	.word	0xffffffff
	.align		4
        /*0008*/ 	.word	index@(_ZN7cutlass13device_kernelINS_4gemm6kernel13GemmUniversalIN4cute5tupleIJiiiiEEENS1_10collective13CollectiveMmaINS1_34MainloopSm90TmaGmmaWarpSpecializedILi12ENS5_IJNS4_1CILi2EEENSA_ILi1EEESC_EEENS1_35KernelTmaWarpSpecializedCooperativeEEENS5_IJNSA_ILi512EEENSA_ILi64EEENSA_ILi16EEEEEENS_10bfloat16_tENS5_IJlSC_lEEESK_SL_NS4_8TiledMMAINS4_8MMA_AtomIJNS4_4SM904GMMA27MMA_64x64x16_F32BF16BF16_SSILNSP_5MajorE0ELSR_0ELNSP_7ScaleInE1ELSS_1EEEEEENS4_6LayoutISD_NS5_IJSC_NSA_ILi0EEESW_EEEEENS5_IJNS4_10UnderscoreESZ_SZ_EEEEENS4_13SM90_TMA_LOADENS4_14ComposedLayoutINS4_7SwizzleILi1ELi4ELi3EEENS4_18smem_ptr_flag_bitsILi16EEENSV_INS5_IJNSA_ILi8EEESI_EEENS5_IJSI_SC_EEEEEEEvNS4_8identityENS4_23SM90_TMA_LOAD_MULTICASTES1C_vS1D_EENS_8epilogue10collective6detail29Sm90TmaWarpSpecializedAdapterINS1H_15DefaultEpilogueISK_SL_SL_NS1G_6thread17LinearCombinationISK_Li1EffLNS1L_9ScaleType4KindE0ELNS_15FloatRoundStyleE2ESK_EENS1_15EpilogueDefaultEEEEEvvEEEEvNT_6ParamsE)
	.align		4
        /*000c*/ 	.word	index@(__assertfail)
	.align		4
        /*0010*/ 	.word	0x00000000
	.align		4
        /*0014*/ 	.word	0xfffffffe
	.align		4
        /*0018*/ 	.word	0x00000000
	.align		4
        /*001c*/ 	.word	0xfffffffd
	.align		4
        /*0020*/ 	.word	0x00000000
	.align		4
        /*0024*/ 	.word	0xfffffffc


//--------------------- .nv.constant4             --------------------------
	.section	.nv.constant4,"a",@progbits
	.align	8
	.align		8
.nv.constant4:
        /*0000*/ 	.dword	__assertfail
	.align		8
        /*0008*/ 	.dword	__unnamed_1
	.align		8
        /*0010*/ 	.dword	_ZN40_INTERNAL_db1d68b9_4_k_cu_fb31758d_105514cuda3std3__45__cpo5beginE
	.align		8
        /*0018*/ 	.dword	_ZN40_INTERNAL_db1d68b9_4_k_cu_fb31758d_105514cuda3std3__45__cpo3endE
	.align		8
        /*0020*/ 	.dword	_ZN40_INTERNAL_db1d68b9_4_k_cu_fb31758d_105514cuda3std3__45__cpo6cbeginE
	.align		8
        /*0028*/ 	.dword	_ZN40_INTERNAL_db1d68b9_4_k_cu_fb31758d_105514cuda3std3__45__cpo4cendE
	.align		8
        /*0030*/ 	.dword	_ZN40_INTERNAL_db1d68b9_4_k_cu_fb31758d_105514cuda3std3__442_GLOBAL__N__db1d68b9_4_k_cu_fb31758d_105516ignoreE
	.align		8
        /*0038*/ 	.dword	_ZN40_INTERNAL_db1d68b9_4_k_cu_fb31758d_105514cuda3std3__419piecewise_constructE
	.align		8
        /*0040*/ 	.dword	_ZN40_INTERNAL_db1d68b9_4_k_cu_fb31758d_105514cuda3std3__48in_placeE
	.align		8
        /*0048*/ 	.dword	_ZN40_INTERNAL_db1d68b9_4_k_cu_fb31758d_105514cuda3std6ranges3__45__cpo4swapE
	.align		8
        /*0050*/ 	.dword	_ZN40_INTERNAL_db1d68b9_4_k_cu_fb31758d_105514cuda3std6ranges3__45__cpo9iter_moveE
	.align		8
        /*0058*/ 	.dword	_ZN40_INTERNAL_db1d68b9_4_k_cu_fb31758d_105514cute7productE
	.align		8
        /*0060*/ 	.dword	_ZN40_INTERNAL_db1d68b9_4_k_cu_fb31758d_105514cute1_E
	.align		8
        /*0068*/ 	.dword	$str$22
	.align		8
        /*0070*/ 	.dword	$str$23


//--------------------- .text._ZN7cutlass13device_kernelINS_4gemm6kernel13GemmUniversalIN4cute5tupleIJiiiiEEENS1_10collective13CollectiveMmaINS1_34MainloopSm90TmaGmmaWarpSpecializedILi12ENS5_IJNS4_1CILi2EEENSA_ILi1EEESC_EEENS1_35KernelTmaWarpSpecializedCooperativeEEENS5_IJNSA_ILi512EEENSA_ILi64EEENSA_ILi16EEEEEENS_10bfloat16_tENS5_IJlSC_lEEESK_SL_NS4_8TiledMMAINS4_8MMA_AtomIJNS4_4SM904GMMA27MMA_64x64x16_F32BF16BF16_SSILNSP_5MajorE0ELSR_0ELNSP_7ScaleInE1ELSS_1EEEEEENS4_6LayoutISD_NS5_IJSC_NSA_ILi0EEESW_EEEEENS5_IJNS4_10UnderscoreESZ_SZ_EEEEENS4_13SM90_TMA_LOADENS4_14ComposedLayoutINS4_7SwizzleILi1ELi4ELi3EEENS4_18smem_ptr_flag_bitsILi16EEENSV_INS5_IJNSA_ILi8EEESI_EEENS5_IJSI_SC_EEEEEEEvNS4_8identityENS4_23SM90_TMA_LOAD_MULTICASTES1C_vS1D_EENS_8epilogue10collective6detail29Sm90TmaWarpSpecializedAdapterINS1H_15DefaultEpilogueISK_SL_SL_NS1G_6thread17LinearCombinationISK_Li1EffLNS1L_9ScaleType4KindE0ELNS_15FloatRoundStyleE2ESK_EENS1_15EpilogueDefaultEEEEEvvEEEEvNT_6ParamsE --------------------------
	.section	.text._ZN7cutlass13device_kernelINS_4gemm6kernel13GemmUniversalIN4cute5tupleIJiiiiEEENS1_10collective13CollectiveMmaINS1_34MainloopSm90TmaGmmaWarpSpecializedILi12ENS5_IJNS4_1CILi2EEENSA_ILi1EEESC_EEENS1_35KernelTmaWarpSpecializedCooperativeEEENS5_IJNSA_ILi512EEENSA_ILi64EEENSA_ILi16EEEEEENS_10bfloat16_tENS5_IJlSC_lEEESK_SL_NS4_8TiledMMAINS4_8MMA_AtomIJNS4_4SM904GMMA27MMA_64x64x16_F32BF16BF16_SSILNSP_5MajorE0ELSR_0ELNSP_7ScaleInE1ELSS_1EEEEEENS4_6LayoutISD_NS5_IJSC_NSA_ILi0EEESW_EEEEENS5_IJNS4_10UnderscoreESZ_SZ_EEEEENS4_13SM90_TMA_LOADENS4_14ComposedLayoutINS4_7SwizzleILi1ELi4ELi3EEENS4_18smem_ptr_flag_bitsILi16EEENSV_INS5_IJNSA_ILi8EEESI_EEENS5_IJSI_SC_EEEEEEEvNS4_8identityENS4_23SM90_TMA_LOAD_MULTICASTES1C_vS1D_EENS_8epilogue10collective6detail29Sm90TmaWarpSpecializedAdapterINS1H_15DefaultEpilogueISK_SL_SL_NS1G_6thread17LinearCombinationISK_Li1EffLNS1L_9ScaleType4KindE0ELNS_15FloatRoundStyleE2ESK_EENS1_15EpilogueDefaultEEEEEvvEEEEvNT_6ParamsE,"ax",@progbits
	.align	128
.text._ZN7cutlass13device_kernelINS_4gemm6kernel13GemmUniversalIN4cute5tupleIJiiiiEEENS1_10collective13CollectiveMmaINS1_34MainloopSm90TmaGmmaWarpSpecializedILi12ENS5_IJNS4_1CILi2EEENSA_ILi1EEESC_EEENS1_35KernelTmaWarpSpecializedCooperativeEEENS5_IJNSA_ILi512EEENSA_ILi64EEENSA_ILi16EEEEEENS_10bfloat16_tENS5_IJlSC_lEEESK_SL_NS4_8TiledMMAINS4_8MMA_AtomIJNS4_4SM904GMMA27MMA_64x64x16_F32BF16BF16_SSILNSP_5MajorE0ELSR_0ELNSP_7ScaleInE1ELSS_1EEEEEENS4_6LayoutISD_NS5_IJSC_NSA_ILi0EEESW_EEEEENS5_IJNS4_10UnderscoreESZ_SZ_EEEEENS4_13SM90_TMA_LOADENS4_14ComposedLayoutINS4_7SwizzleILi1ELi4ELi3EEENS4_18smem_ptr_flag_bitsILi16EEENSV_INS5_IJNSA_ILi8EEESI_EEENS5_IJSI_SC_EEEEEEEvNS4_8identityENS4_23SM90_TMA_LOAD_MULTICASTES1C_vS1D_EENS_8epilogue10collective6detail29Sm90TmaWarpSpecializedAdapterINS1H_15DefaultEpilogueISK_SL_SL_NS1G_6thread17LinearCombinationISK_Li1EffLNS1L_9ScaleType4KindE0ELNS_15FloatRoundStyleE2ESK_EENS1_15EpilogueDefaultEEEEEvvEEEEvNT_6ParamsE:
        .type           _ZN7cutlass13device_kernelINS_4gemm6kernel13GemmUniversalIN4cute5tupleIJiiiiEEENS1_10collective13CollectiveMmaINS1_34MainloopSm90TmaGmmaWarpSpecializedILi12ENS5_IJNS4_1CILi2EEENSA_ILi1EEESC_EEENS1_35KernelTmaWarpSpecializedCooperativeEEENS5_IJNSA_ILi512EEENSA_ILi64EEENSA_ILi16EEEEEENS_10bfloat16_tENS5_IJlSC_lEEESK_SL_NS4_8TiledMMAINS4_8MMA_AtomIJNS4_4SM904GMMA27MMA_64x64x16_F32BF16BF16_SSILNSP_5MajorE0ELSR_0ELNSP_7ScaleInE1ELSS_1EEEEEENS4_6LayoutISD_NS5_IJSC_NSA_ILi0EEESW_EEEEENS5_IJNS4_10UnderscoreESZ_SZ_EEEEENS4_13SM90_TMA_LOADENS4_14ComposedLayoutINS4_7SwizzleILi1ELi4ELi3EEENS4_18smem_ptr_flag_bitsILi16EEENSV_INS5_IJNSA_ILi8EEESI_EEENS5_IJSI_SC_EEEEEEEvNS4_8identityENS4_23SM90_TMA_LOAD_MULTICASTES1C_vS1D_EENS_8epilogue10collective6detail29Sm90TmaWarpSpecializedAdapterINS1H_15DefaultEpilogueISK_SL_SL_NS1G_6thread17LinearCombinationISK_Li1EffLNS1L_9ScaleType4KindE0ELNS_15FloatRoundStyleE2ESK_EENS1_15EpilogueDefaultEEEEEvvEEEEvNT_6ParamsE,@function
        .size           _ZN7cutlass13device_kernelINS_4gemm6kernel13GemmUniversalIN4cute5tupleIJiiiiEEENS1_10collective13CollectiveMmaINS1_34MainloopSm90TmaGmmaWarpSpecializedILi12ENS5_IJNS4_1CILi2EEENSA_ILi1EEESC_EEENS1_35KernelTmaWarpSpecializedCooperativeEEENS5_IJNSA_ILi512EEENSA_ILi64EEENSA_ILi16EEEEEENS_10bfloat16_tENS5_IJlSC_lEEESK_SL_NS4_8TiledMMAINS4_8MMA_AtomIJNS4_4SM904GMMA27MMA_64x64x16_F32BF16BF16_SSILNSP_5MajorE0ELSR_0ELNSP_7ScaleInE1ELSS_1EEEEEENS4_6LayoutISD_NS5_IJSC_NSA_ILi0EEESW_EEEEENS5_IJNS4_10UnderscoreESZ_SZ_EEEEENS4_13SM90_TMA_LOADENS4_14ComposedLayoutINS4_7SwizzleILi1ELi4ELi3EEENS4_18smem_ptr_flag_bitsILi16EEENSV_INS5_IJNSA_ILi8EEESI_EEENS5_IJSI_SC_EEEEEEEvNS4_8identityENS4_23SM90_TMA_LOAD_MULTICASTES1C_vS1D_EENS_8epilogue10collective6detail29Sm90TmaWarpSpecializedAdapterINS1H_15DefaultEpilogueISK_SL_SL_NS1G_6thread17LinearCombinationISK_Li1EffLNS1L_9ScaleType4KindE0ELNS_15FloatRoundStyleE2ESK_EENS1_15EpilogueDefaultEEEEEvvEEEEvNT_6ParamsE,(.L_x_310 - _ZN7cutlass13device_kernelINS_4gemm6kernel13GemmUniversalIN4cute5tupleIJiiiiEEENS1_10collective13CollectiveMmaINS1_34MainloopSm90TmaGmmaWarpSpecializedILi12ENS5_IJNS4_1CILi2EEENSA_ILi1EEESC_EEENS1_35KernelTmaWarpSpecializedCooperativeEEENS5_IJNSA_ILi512EEENSA_ILi64EEENSA_ILi16EEEEEENS_10bfloat16_tENS5_IJlSC_lEEESK_SL_NS4_8TiledMMAINS4_8MMA_AtomIJNS4_4SM904GMMA27MMA_64x64x16_F32BF16BF16_SSILNSP_5MajorE0ELSR_0ELNSP_7ScaleInE1ELSS_1EEEEEENS4_6LayoutISD_NS5_IJSC_NSA_ILi0EEESW_EEEEENS5_IJNS4_10UnderscoreESZ_SZ_EEEEENS4_13SM90_TMA_LOADENS4_14ComposedLayoutINS4_7SwizzleILi1ELi4ELi3EEENS4_18smem_ptr_flag_bitsILi16EEENSV_INS5_IJNSA_ILi8EEESI_EEENS5_IJSI_SC_EEEEEEEvNS4_8identityENS4_23SM90_TMA_LOAD_MULTICASTES1C_vS1D_EENS_8epilogue10collective6detail29Sm90TmaWarpSpecializedAdapterINS1H_15DefaultEpilogueISK_SL_SL_NS1G_6thread17LinearCombinationISK_Li1EffLNS1L_9ScaleType4KindE0ELNS_15FloatRoundStyleE2ESK_EENS1_15EpilogueDefaultEEEEEvvEEEEvNT_6ParamsE)
        .other          _ZN7cutlass13device_kernelINS_4gemm6kernel13GemmUniversalIN4cute5tupleIJiiiiEEENS1_10collective13CollectiveMmaINS1_34MainloopSm90TmaGmmaWarpSpecializedILi12ENS5_IJNS4_1CILi2EEENSA_ILi1EEESC_EEENS1_35KernelTmaWarpSpecializedCooperativeEEENS5_IJNSA_ILi512EEENSA_ILi64EEENSA_ILi16EEEEEENS_10bfloat16_tENS5_IJlSC_lEEESK_SL_NS4_8TiledMMAINS4_8MMA_AtomIJNS4_4SM904GMMA27MMA_64x64x16_F32BF16BF16_SSILNSP_5MajorE0ELSR_0ELNSP_7ScaleInE1ELSS_1EEEEEENS4_6LayoutISD_NS5_IJSC_NSA_ILi0EEESW_EEEEENS5_IJNS4_10UnderscoreESZ_SZ_EEEEENS4_13SM90_TMA_LOADENS4_14ComposedLayoutINS4_7SwizzleILi1ELi4ELi3EEENS4_18smem_ptr_flag_bitsILi16EEENSV_INS5_IJNSA_ILi8EEESI_EEENS5_IJSI_SC_EEEEEEEvNS4_8identityENS4_23SM90_TMA_LOAD_MULTICASTES1C_vS1D_EENS_8epilogue10collective6detail29Sm90TmaWarpSpecializedAdapterINS1H_15DefaultEpilogueISK_SL_SL_NS1G_6thread17LinearCombinationISK_Li1EffLNS1L_9ScaleType4KindE0ELNS_15FloatRoundStyleE2ESK_EENS1_15EpilogueDefaultEEEEEvvEEEEvNT_6ParamsE,@"STO_CUDA_ENTRY STV_DEFAULT"
_ZN7cutlass13device_kernelINS_4gemm6kernel13GemmUniversalIN4cute5tupleIJiiiiEEENS1_10collective13CollectiveMmaINS1_34MainloopSm90TmaGmmaWarpSpecializedILi12ENS5_IJNS4_1CILi2EEENSA_ILi1EEESC_EEENS1_35KernelTmaWarpSpecializedCooperativeEEENS5_IJNSA_ILi512EEENSA_ILi64EEENSA_ILi16EEEEEENS_10bfloat16_tENS5_IJlSC_lEEESK_SL_NS4_8TiledMMAINS4_8MMA_AtomIJNS4_4SM904GMMA27MMA_64x64x16_F32BF16BF16_SSILNSP_5MajorE0ELSR_0ELNSP_7ScaleInE1ELSS_1EEEEEENS4_6LayoutISD_NS5_IJSC_NSA_ILi0EEESW_EEEEENS5_IJNS4_10UnderscoreESZ_SZ_EEEEENS4_13SM90_TMA_LOADENS4_14ComposedLayoutINS4_7SwizzleILi1ELi4ELi3EEENS4_18smem_ptr_flag_bitsILi16EEENSV_INS5_IJNSA_ILi8EEESI_EEENS5_IJSI_SC_EEEEEEEvNS4_8identityENS4_23SM90_TMA_LOAD_MULTICASTES1C_vS1D_EENS_8epilogue10collective6detail29Sm90TmaWarpSpecializedAdapterINS1H_15DefaultEpilogueISK_SL_SL_NS1G_6thread17LinearCombinationISK_Li1EffLNS1L_9ScaleType4KindE0ELNS_15FloatRoundStyleE2ESK_EENS1_15EpilogueDefaultEEEEEvvEEEEvNT_6ParamsE:
[----:B------:R-:W0:Y:S01]  /*0000*/  LDC R1, c[0x0][0x28] ;  /* 0x00000a00ff017b82 */ /* 0x000e220000000800 */
[----:B------:R-:W1:Y:S01]  /*0010*/  S2R R18, SR_TID.X ;  /* 0x0000000000127919 */ /* 0x000e620000002100 */
[----:B------:R-:W-:Y:S01]  /*0020*/  ELECT P0, URZ, PT ;  /* 0x00000000003f782f */ /* 0x000fe20003800000 */
[----:B------:R-:W-:Y:S01]  /*0030*/  BSSY B0, `(.L_x_0) ;  /* 0x000000f000007945 */ /* 0x000fe20003800000 */
[--C-:B-1----:R-:W-:Y:S02]  /*0040*/  SHF.R.U32.HI R0, RZ, 0x5, R18.reuse ;  /* 0x00000005ff007819 */ /* 0x102fe40000011612 */
[----:B------:R-:W-:-:S03]  /*0050*/  SHF.R.U32.HI R3, RZ, 0x7, R18 ;  /* 0x00000007ff037819 */ /* 0x000fc60000011612 */
[----:B------:R-:W1:Y:S04]  /*0060*/  SHFL.IDX PT, R2, R0, RZ, 0x1f ;  /* 0x00001fff00027589 */ /* 0x000e6800000e0000 */
[----:B------:R2:W3:Y:S01]  /*0070*/  SHFL.IDX PT, R5, R3, RZ, 0x1f ;  /* 0x00001fff03057589 */ /* 0x0004e200000e0000 */
[----:B-1----:R-:W-:-:S13]  /*0080*/  ISETP.NE.OR P0, PT, R2, RZ, !P0 ;  /* 0x000000ff0200720c */ /* 0x002fda0004705670 */
[----:B0-23--:R-:W-:Y:S05]  /*0090*/  @P0 BRA `(.L_x_1) ;  /* 0x0000000000200947 */ /* 0x00dfea0003800000 */
[----:B------:R-:W-:Y:S02]  /*00a0*/  ULDC.64 UR4, c[0x0][0x198] ;  /* 0x0000660000047ab9 */ /* 0x000fe40000000a00 */
[----:B------:R-:W-:Y:S02]  /*00b0*/  UIADD3 UR6, UP0, UR4, 0xf0, URZ ;  /* 0x000000f004067890 */ /* 0x000fe4000ff1e03f */
[----:B------:R-:W-:Y:S02]  /*00c0*/  UIADD3 UR4, UP1, UR4, 0x1f0, URZ ;  /* 0x000001f004047890 */ /* 0x000fe4000ff3e03f */
[----:B------:R-:W-:Y:S02]  /*00d0*/  UIADD3.X UR7, URZ, UR5, URZ, UP0, !UPT ;  /* 0x000000053f077290 */ /* 0x000fe400087fe43f */
[----:B------:R-:W-:-:S07]  /*00e0*/  UIADD3.X UR5, URZ, UR5, URZ, UP1, !UPT ;  /* 0x000000053f057290 */ /* 0x000fce0008ffe43f */
[----:B------:R0:W-:Y:S02]  /*00f0*/  UTMACCTL.PF [UR6] ;  /* 0x00000000060079b9 */ /* 0x0001e40008040000 */
[----:B------:R0:W-:Y:S02]  /*0100*/  UTMACCTL.PF [UR4] ;  /* 0x00000000040079b9 */ /* 0x0001e40008040000 */
[----:B0-----:R-:W-:Y:S01]  /*0110*/  NOP ;  /* 0x0000000000007918 */ /* 0x001fe20000000000 */
.L_x_1:
[----:B------:R-:W-:Y:S05]  /*0120*/  BSYNC B0 ;  /* 0x0000000000007941 */ /* 0x000fea0003800000 */
.L_x_0:
[----:B------:R-:W0:Y:S02]  /*0130*/  SHFL.IDX PT, R3, R0, RZ, 0x1f ;  /* 0x00001fff00037589 */ /* 0x000e2400000e0000 */
[----:B0-----:R-:W-:-:S13]  /*0140*/  ISETP.NE.AND P0, PT, R3, RZ, PT ;  /* 0x000000ff0300720c */ /* 0x001fda0003f05270 */
[----:B------:R-:W-:Y:S05]  /*0150*/  @P0 BRA `(.L_x_2) ;  /* 0x0000000000a40947 */ /* 0x000fea0003800000 */
[----:B------:R-:W-:Y:S01]  /*0160*/  ELECT P0, URZ, PT ;  /* 0x00000000003f782f */ /* 0x000fe20003800000 */
[----:B------:R-:W-:-:S12]  /*0170*/  BSSY B0, `(.L_x_2) ;  /* 0x0000027000007945 */ /* 0x000fd80003800000 */
[----:B------:R-:W-:Y:S05]  /*0180*/  @!P0 BRA `(.L_x_3) ;  /* 0x0000000000948947 */ /* 0x000fea0003800000 */
[----:B------:R-:W0:Y:S01]  /*0190*/  S2UR UR8, SR_CgaCtaId ;  /* 0x00000000000879c3 */ /* 0x000e220000008800 */
[----:B------:R-:W-:Y:S01]  /*01a0*/  UMOV UR4, 0x400 ;  /* 0x0000040000047882 */ /* 0x000fe20000000000 */
[----:B------:R-:W-:Y:S01]  /*01b0*/  UMOV UR5, 0x1 ;  /* 0x0000000100057882 */ /* 0x000fe20000000000 */
[----:B------:R-:W-:Y:S02]  /*01c0*/  UMOV UR6, 0x4 ;  /* 0x0000000400067882 */ /* 0x000fe40000000000 */
[----:B------:R-:W-:-:S04]  /*01d0*/  UIADD3 UR6, -UR6, 0x100000, URZ ;  /* 0x0010000006067890 */ /* 0x000fc8000fffe13f */
[----:B------:R-:W-:Y:S02]  /*01e0*/  USHF.L.U32 UR7, UR6, 0xb, URZ ;  /* 0x0000000b06077899 */ /* 0x000fe4000800063f */
[----:B------:R-:W-:Y:S02]  /*01f0*/  USHF.L.U32 UR6, UR6, 0x1, URZ ;  /* 0x0000000106067899 */ /* 0x000fe4000800063f */
[----:B0-----:R-:W-:Y:S02]  /*0200*/  ULEA UR8, UR8, UR4, 0x18 ;  /* 0x0000000408087291 */ /* 0x001fe4000f8ec03f */
[----:B------:R-:W-:-:S04]  /*0210*/  UIADD3 UR4, -UR5, 0x100000, URZ ;  /* 0x0010000005047890 */ /* 0x000fc8000fffe13f */
[----:B------:R-:W-:Y:S02]  /*0220*/  USHF.L.U32 UR5, UR4, 0xb, URZ ;  /* 0x0000000b04057899 */ /* 0x000fe4000800063f */
[----:B------:R-:W-:Y:S01]  /*0230*/  USHF.L.U32 UR4, UR4, 0x1, URZ ;  /* 0x0000000104047899 */ /* 0x000fe2000800063f */
[----:B------:R-:W0:Y:S11]  /*0240*/  FENCE.VIEW.ASYNC.S ;  /* 0x00000000000073c6 */ /* 0x000e360000000000 */
[----:B0-----:R0:W1:Y:S01]  /*0250*/  SYNCS.EXCH.64 URZ, [UR8], UR4 ;  /* 0x00000004083f75b2 */ /* 0x0010620008000100 */
[----:B------:R0:W2:Y:S01]  /*0260*/  SYNCS.EXCH.64 URZ, [UR8+0x60], UR6 ;  /* 0x00006006083f75b2 */ /* 0x0000a20008000100 */
[----:B------:R0:W3:Y:S01]  /*0270*/  SYNCS.EXCH.64 URZ, [UR8+0x8], UR4 ;  /* 0x00000804083f75b2 */ /* 0x0000e20008000100 */
[----:B------:R0:W4:Y:S01]  /*0280*/  SYNCS.EXCH.64 URZ, [UR8+0x68], UR6 ;  /* 0x00006806083f75b2 */ /* 0x0001220008000100 */
[----:B------:R0:W0:Y:S01]  /*0290*/  SYNCS.EXCH.64 URZ, [UR8+0x10], UR4 ;  /* 0x00001004083f75b2 */ /* 0x0000220008000100 */
        /* <DEDUP_REMOVED lines=19> */
[----:B-1----:R-:W-:Y:S01]  /*03d0*/  NOP ;  /* 0x0000000000007918 */ /* 0x002fe20000000000 */
.L_x_3:
[----:B0-----:R-:W-:Y:S05]  /*03e0*/  BSYNC B0 ;  /* 0x0000000000007941 */ /* 0x001fea0003800000 */
.L_x_2:
[----:B------:R-:W-:Y:S01]  /*03f0*/  SHF.R.S32.HI R7, RZ, 0x1f, R18 ;  /* 0x0000001fff077819 */ /* 0x000fe20000011412 */
[----:B------:R-:W0:Y:S01]  /*0400*/  SHFL.IDX PT, R0, R0, RZ, 0x1f ;  /* 0x00001fff00007589 */ /* 0x000e2200000e0000 */
[----:B------:R-:W1:Y:S01]  /*0410*/  S2UR UR8, SR_CTAID.X ;  /* 0x00000000000879c3 */ /* 0x000e620000002500 */
[----:B------:R-:W-:Y:S02]  /*0420*/  ELECT P0, URZ, PT ;  /* 0x00000000003f782f */ /* 0x000fe40003800000 */
[----:B------:R-:W-:Y:S01]  /*0430*/  LEA.HI R7, R7, R18, RZ, 0x7 ;  /* 0x0000001207077211 */ /* 0x000fe200078f38ff */
[----:B------:R-:W5:Y:S01]  /*0440*/  S2R R4, SR_CTAID.Y ;  /* 0x0000000000047919 */ /* 0x000f620000002600 */
[----:B------:R-:W-:Y:S01]  /*0450*/  SHF.R.S32.HI R8, RZ, 0x1f, R3 ;  /* 0x0000001fff087819 */ /* 0x000fe20000011403 */
[----:B------:R-:W-:Y:S01]  /*0460*/  ULDC UR4, c[0x0][0x150] ;  /* 0x0000540000047ab9 */ /* 0x000fe20000000800 */
[----:B------:R-:W-:Y:S01]  /*0470*/  LOP3.LUT R7, R7, 0xffffff80, RZ, 0xc0, !PT ;  /* 0xffffff8007077812 */ /* 0x000fe200078ec0ff */
[----:B------:R-:W-:Y:S01]  /*0480*/  NOP ;  /* 0x0000000000007918 */ /* 0x000fe20000000000 */
[----:B------:R-:W-:Y:S01]  /*0490*/  LEA.HI R8, R8, R3, RZ, 0x2 ;  /* 0x0000000308087211 */ /* 0x000fe200078f10ff */
[----:B------:R-:W2:Y:S01]  /*04a0*/  LDC R10, c[0x0][0x144] ;  /* 0x00005100ff0a7b82 */ /* 0x000ea20000000800 */
[----:B------:R-:W-:Y:S01]  /*04b0*/  NOP ;  /* 0x0000000000007918 */ /* 0x000fe20000000000 */
[----:B------:R-:W-:Y:S01]  /*04c0*/  IMAD.IADD R6, R18, 0x1, -R7 ;  /* 0x0000000112067824 */ /* 0x000fe200078e0a07 */
[----:B------:R-:W-:Y:S01]  /*04d0*/  LOP3.LUT R8, R8, 0x3ffffffc, RZ, 0xc0, !PT ;  /* 0x3ffffffc08087812 */ /* 0x000fe200078ec0ff */
[----:B------:R-:W-:Y:S01]  /*04e0*/  IMAD.MOV.U32 R22, RZ, RZ, 0x1 ;  /* 0x00000001ff167424 */ /* 0x000fe200078e00ff */
[----:B------:R-:W-:-:S02]  /*04f0*/  ISETP.NE.AND P3, PT, R5, RZ, PT ;  /* 0x000000ff0500720c */ /* 0x000fc40003f65270 */
[----:B------:R-:W-:Y:S01]  /*0500*/  SHF.R.S32.HI R7, RZ, 0x1f, R6 ;  /* 0x0000001fff077819 */ /* 0x000fe20000011406 */
[----:B------:R-:W-:Y:S01]  /*0510*/  IMAD.IADD R8, R3, 0x1, -R8 ;  /* 0x0000000103087824 */ /* 0x000fe200078e0a08 */
[----:B------:R-:W3:Y:S02]  /*0520*/  LDC R13, c[0x0][0x140] ;  /* 0x00005000ff0d7b82 */ /* 0x000ee40000000800 */
[----:B------:R-:W-:Y:S02]  /*0530*/  LEA.HI R7, R7, R6, RZ, 0x3 ;  /* 0x0000000607077211 */ /* 0x000fe400078f18ff */
[----:B0-----:R-:W-:Y:S02]  /*0540*/  ISETP.NE.OR P0, PT, R0, RZ, !P0 ;  /* 0x000000ff0000720c */ /* 0x001fe40004705670 */
[--C-:B------:R-:W-:Y:S02]  /*0550*/  SHF.R.S32.HI R0, RZ, 0x3, R7.reuse ;  /* 0x00000003ff007819 */ /* 0x100fe40000011407 */
[----:B------:R-:W-:-:S02]  /*0560*/  SHF.R.S32.HI R7, RZ, 0x1f, R7 ;  /* 0x0000001fff077819 */ /* 0x000fc40000011407 */
[----:B-1----:R-:W-:Y:S02]  /*0570*/  I2FP.F32.U32 R9, UR8 ;  /* 0x0000000800097c45 */ /* 0x002fe40008201000 */
[----:B------:R-:W-:-:S03]  /*0580*/  LEA.HI R7, R7, R0, RZ, 0x2 ;  /* 0x0000000007077211 */ /* 0x000fc600078f10ff */
[----:B------:R-:W-:Y:S01]  /*0590*/  FMUL R9, R9, UR4 ;  /* 0x0000000409097c20 */ /* 0x000fe20008400000 */
[----:B------:R-:W-:Y:S01]  /*05a0*/  LOP3.LUT R7, R7, 0xfffffffc, RZ, 0xc0, !PT ;  /* 0xfffffffc07077812 */ /* 0x000fe200078ec0ff */
[----:B------:R-:W-:Y:S01]  /*05b0*/  VOTEU.ALL UP0, P0 ;  /* 0x00000000003f7886 */ /* 0x000fe20000000000 */
[----:B-----5:R-:W-:Y:S01]  /*05c0*/  I2FP.F32.U32 R3, R4 ;  /* 0x0000000400037245 */ /* 0x020fe20000201000 */
[----:B------:R-:W-:Y:S01]  /*05d0*/  ULDC UR4, c[0x0][0x154] ;  /* 0x0000550000047ab9 */ /* 0x000fe20000000800 */
[----:B------:R-:W-:Y:S01]  /*05e0*/  VOTEU.ALL UP1, P0 ;  /* 0x00000000003f7886 */ /* 0x000fe20000020000 */
[----:B------:R-:W0:Y:S01]  /*05f0*/  F2I.U32.TRUNC.NTZ R9, R9 ;  /* 0x0000000900097305 */ /* 0x000e22000020f000 */
[----:B------:R-:W-:Y:S01]  /*0600*/  IMAD.IADD R7, R0, 0x1, -R7 ;  /* 0x0000000100077824 */ /* 0x000fe200078e0a07 */
[----:B------:R-:W1:Y:S01]  /*0610*/  @!UP0 S2UR UR7, SR_CgaCtaId ;  /* 0x00000000000789c3 */ /* 0x000e620000008800 */
[----:B------:R-:W-:Y:S01]  /*0620*/  FMUL R12, R3, UR4 ;  /* 0x00000004030c7c20 */ /* 0x000fe20008400000 */
[----:B------:R-:W-:Y:S01]  /*0630*/  UMOV UR4, 0x20 ;  /* 0x0000002000047882 */ /* 0x000fe20000000000 */
[----:B------:R-:W-:Y:S01]  /*0640*/  IMAD R8, R8, 0x4, R7 ;  /* 0x0000000408087824 */ /* 0x000fe200078e0207 */
[----:B------:R-:W-:Y:S01]  /*0650*/  @!UP0 UMOV UR6, 0x400 ;  /* 0x0000040000068882 */ /* 0x000fe20000000000 */
[----:B------:R-:W-:-:S04]  /*0660*/  @!UP0 UIADD3 UR4, -UR4, 0x100000, URZ ;  /* 0x0010000004048890 */ /* 0x000fc8000fffe13f */
[----:B------:R-:W-:Y:S02]  /*0670*/  @!UP0 USHF.L.U32 UR5, UR4, 0xb, URZ ;  /* 0x0000000b04058899 */ /* 0x000fe4000800063f */
[----:B------:R-:W-:Y:S01]  /*0680*/  @!UP0 USHF.L.U32 UR4, UR4, 0x1, URZ ;  /* 0x0000000104048899 */ /* 0x000fe2000800063f */
[----:B---3--:R-:W-:Y:S01]  /*0690*/  ISETP.EQ.U32.AND P2, PT, R13, 0x1, PT ;  /* 0x000000010d00780c */ /* 0x008fe20003f42070 */
[----:B------:R-:W3:Y:S01]  /*06a0*/  F2I.U32.TRUNC.NTZ R12, R12 ;  /* 0x0000000c000c7305 */ /* 0x000ee2000020f000 */
[C---:B------:R-:W-:Y:S01]  /*06b0*/  LEA.HI R0, R8.reuse, R8, RZ, 0x1 ;  /* 0x0000000808007211 */ /* 0x040fe200078f08ff */
[----:B------:R-:W5:Y:S01]  /*06c0*/  LDC R7, c[0x0][0x148] ;  /* 0x00005200ff077b82 */ /* 0x000f620000000800 */
[----:B------:R-:W-:Y:S02]  /*06d0*/  IMAD.SHL.U32 R23, R8, 0x4, RZ ;  /* 0x0000000408177824 */ /* 0x000fe400078e00ff */
[----:B------:R-:W-:Y:S01]  /*06e0*/  LOP3.LUT R11, R0, 0xfffffffe, RZ, 0xc0, !PT ;  /* 0xfffffffe000b7812 */ /* 0x000fe200078ec0ff */
[----:B0-----:R-:W-:Y:S01]  /*06f0*/  IMAD.MOV R15, RZ, RZ, -R9 ;  /* 0x000000ffff0f7224 */ /* 0x001fe200078e0a09 */
[----:B------:R-:W-:-:S02]  /*0700*/  SHF.R.S32.HI R9, RZ, 0x1f, R2 ;  /* 0x0000001fff097819 */ /* 0x000fc40000011402 */
[----:B------:R-:W-:Y:S01]  /*0710*/  LOP3.LUT R23, R8, 0xc, R23, 0x78, !PT ;  /* 0x0000000c08177812 */ /* 0x000fe200078e7817 */
[----:B--2---:R-:W-:Y:S01]  /*0720*/  IMAD R3, R10, R15, UR8 ;  /* 0x000000080a037e24 */ /* 0x004fe2000f8e020f */
[----:B------:R-:W-:Y:S01]  /*0730*/  LEA.HI R9, R9, R2, RZ, 0x2 ;  /* 0x0000000209097211 */ /* 0x000fe200078f10ff */
[----:B------:R-:W-:-:S03]  /*0740*/  IMAD.IADD R0, R8, 0x1, -R11 ;  /* 0x0000000108007824 */ /* 0x000fc600078e0a0b */
[----:B------:R-:W-:Y:S01]  /*0750*/  LOP3.LUT R9, R9, 0xfffffffc, RZ, 0xc0, !PT ;  /* 0xfffffffc09097812 */ /* 0x000fe200078ec0ff */
[----:B---3--:R-:W-:Y:S01]  /*0760*/  IMAD.MOV R24, RZ, RZ, -R12 ;  /* 0x000000ffff187224 */ /* 0x008fe200078e0a0c */
[----:B------:R-:W-:Y:S01]  /*0770*/  ISETP.NE.AND P4, PT, R0, R3, PT ;  /* 0x000000030000720c */ /* 0x000fe20003f85270 */
[----:B-1----:R-:W-:Y:S02]  /*0780*/  @!UP0 ULEA UR6, UR7, UR6, 0x18 ;  /* 0x0000000607068291 */ /* 0x002fe4000f8ec03f */
[----:B------:R-:W-:Y:S01]  /*0790*/  IMAD.IADD R0, R2, 0x1, -R9 ;  /* 0x0000000102007824 */ /* 0x000fe200078e0a09 */
[----:B------:R-:W-:Y:S01]  /*07a0*/  VOTEU.ALL UP0, P0 ;  /* 0x00000000003f7886 */ /* 0x000fe20000000000 */
[----:B------:R-:W-:Y:S01]  /*07b0*/  LOP3.LUT P0, RZ, R6, 0x7, RZ, 0xc0, !PT ;  /* 0x0000000706ff7812 */ /* 0x000fe2000780c0ff */
[----:B------:R-:W-:Y:S02]  /*07c0*/  VIADD R6, R5, 0xffffffff ;  /* 0xffffffff05067836 */ /* 0x000fe40000000000 */
[----:B------:R-:W-:Y:S01]  /*07d0*/  ISETP.NE.AND P1, PT, R0, 0x3, PT ;  /* 0x000000030000780c */ /* 0x000fe20003f25270 */
[----:B-----5:R-:W-:Y:S01]  /*07e0*/  IMAD R9, R7, R24, R4 ;  /* 0x0000001807097224 */ /* 0x020fe200078e0204 */
[----:B------:R-:W-:-:S02]  /*07f0*/  ISETP.LT.U32.AND P0, PT, R23, 0x2, !P0 ;  /* 0x000000021700780c */ /* 0x000fc40004701070 */
[----:B------:R-:W-:Y:S01]  /*0800*/  ISETP.EQ.OR P1, PT, R0, RZ, !P1 ;  /* 0x000000ff0000720c */ /* 0x000fe20004f22670 */
[----:B------:R-:W0:Y:S02]  /*0810*/  FENCE.VIEW.ASYNC.S ;  /* 0x00000000000073c6 */ /* 0x000e240000000000 */
[----:B0-----:R0:W1:Y:S01]  /*0820*/  @!UP0 SYNCS.EXCH.64 URZ, [UR6+0xd0], UR4 ;  /* 0x0000d004063f85b2 */ /* 0x0010620008000100 */
[----:B------:R-:W-:Y:S02]  /*0830*/  @P4 LEA.HI R2, R23, R23, RZ, 0x1 ;  /* 0x0000001717024211 */ /* 0x000fe400078f08ff */
[----:B------:R-:W-:Y:S02]  /*0840*/  ISETP.EQ.AND P1, PT, R5, RZ, P1 ;  /* 0x000000ff0500720c */ /* 0x000fe40000f22270 */
[----:B------:R-:W-:Y:S02]  /*0850*/  @P4 SHF.R.S32.HI R2, RZ, 0x1, R2 ;  /* 0x00000001ff024819 */ /* 0x000fe40000011402 */
[----:B------:R-:W-:-:S02]  /*0860*/  ISETP.GE.U32.AND P6, PT, R6, 0x2, PT ;  /* 0x000000020600780c */ /* 0x000fc40003fc6070 */
[----:B------:R-:W-:Y:S02]  /*0870*/  @P4 ISETP.NE.AND P5, PT, R2, R9, PT ;  /* 0x000000090200420c */ /* 0x000fe40003fa5270 */
[----:B------:R-:W-:Y:S02]  /*0880*/  SEL R9, RZ, 0x1, !P0 ;  /* 0x00000001ff097807 */ /* 0x000fe40004000000 */
[----:B------:R-:W-:Y:S02]  /*0890*/  @P4 SEL R22, RZ, 0x1, P5 ;  /* 0x00000001ff164807 */ /* 0x000fe40002800000 */
[----:B------:R-:W-:Y:S01]  /*08a0*/  SEL R19, RZ, 0x1, !P1 ;  /* 0x00000001ff137807 */ /* 0x000fe20004800000 */
[----:B------:R0:W2:Y:S01]  /*08b0*/  @!UP1 SYNCS.EXCH.64 URZ, [UR6+0xd8], UR4 ;  /* 0x0000d804063f95b2 */ /* 0x0000a20008000100 */
[----:B------:R-:W-:Y:S01]  /*08c0*/  LOP3.LUT R22, R22, R9, RZ, 0xc0, !PT ;  /* 0x0000000916167212 */ /* 0x000fe200078ec0ff */
[----:B------:R-:W-:Y:S01]  /*08d0*/  NOP ;  /* 0x0000000000007918 */ /* 0x000fe20000000000 */
[----:B------:R-:W-:Y:S01]  /*08e0*/  SEL R19, R19, 0x2, P6 ;  /* 0x0000000213137807 */ /* 0x000fe20003000000 */
[----:B------:R-:W-:Y:S06]  /*08f0*/  @!P2 BRA `(.L_x_4) ;  /* 0x000000000008a947 */ /* 0x000fec0003800000 */
[----:B-12-4-:R-:W-:Y:S01]  /*0900*/  UCGABAR_ARV ;  /* 0x00000000000079c7 */ /* 0x016fe20008000000 */
[----:B------:R-:W-:Y:S05]  /*0910*/  BRA `(.L_x_5) ;  /* 0x0000000000047947 */ /* 0x000fea0003800000 */
.L_x_4:
[----:B-12-4-:R-:W-:Y:S01]  /*0920*/  NOP ;  /* 0x0000000000007918 */ /* 0x016fe20000000000 */
.L_x_5:
[----:B------:R-:W1:Y:S01]  /*0930*/  LDC R2, c[0x0][0x65c] ;  /* 0x00019700ff027b82 */ /* 0x000e620000000800 */
[----:B------:R-:W-:Y:S01]  /*0940*/  IMAD.U32 R8, RZ, RZ, UR8 ;  /* 0x00000008ff087e24 */ /* 0x000fe2000f8e00ff */
[----:B------:R-:W-:Y:S01]  /*0950*/  LOP3.LUT R152, R152, 0xfffff7ff, RZ, 0xc0, !PT ;  /* 0xfffff7ff98987812 */ /* 0x000fe200078ec0ff */
[----:B------:R-:W-:Y:S01]  /*0960*/  IMAD.MOV.U32 R9, RZ, RZ, RZ ;  /* 0x000000ffff097224 */ /* 0x000fe200078e00ff */
[----:B-1----:R-:W-:-:S13]  /*0970*/  ISETP.NE.AND P1, PT, R2, 0x1, PT ;  /* 0x000000010200780c */ /* 0x002fda0003f25270 */
[----:B------:R-:W1:Y:S01]  /*0980*/  @P1 LDC R17, c[0x0][0x10] ;  /* 0x00000400ff111b82 */ /* 0x000e620000000800 */
[----:B------:R-:W-:Y:S01]  /*0990*/  @P1 IMAD.MOV.U32 R5, RZ, RZ, RZ ;  /* 0x000000ffff051224 */ /* 0x000fe200078e00ff */
[----:B------:R-:W-:Y:S01]  /*09a0*/  @P1 LOP3.LUT R152, R152, 0x800, RZ, 0xfc, !PT ;  /* 0x0000080098981812 */ /* 0x000fe200078efcff */
[----:B------:R-:W-:-:S05]  /*09b0*/  @P1 IMAD.MOV.U32 R13, RZ, RZ, RZ ;  /* 0x000000ffff0d1224 */ /* 0x000fca00078e00ff */
[----:B------:R-:W2:Y:S01]  /*09c0*/  @!P1 LDC R11, c[0x0][0xc] ;  /* 0x00000300ff0b9b82 */ /* 0x000ea20000000800 */
[----:B-1----:R-:W-:-:S04]  /*09d0*/  @P1 IMAD.WIDE.U32 R16, R17, UR8, R4 ;  /* 0x0000000811101c25 */ /* 0x002fc8000f8e0004 */
[----:B------:R-:W-:Y:S02]  /*09e0*/  @P1 IMAD.IADD R17, R17, 0x1, R13 ;  /* 0x0000000111111824 */ /* 0x000fe400078e020d */
[----:B--2---:R-:W-:-:S04]  /*09f0*/  @!P1 IMAD.WIDE.U32 R8, R4, R11, R8 ;  /* 0x0000000b04089225 */ /* 0x004fc800078e0008 */
[----:B------:R-:W-:Y:S02]  /*0a00*/  @!P1 IMAD.MOV.U32 R16, RZ, RZ, R8 ;  /* 0x000000ffff109224 */ /* 0x000fe400078e0008 */
[----:B------:R-:W-:Y:S01]  /*0a10*/  @!P1 IMAD.MOV.U32 R17, RZ, RZ, R9 ;  /* 0x000000ffff119224 */ /* 0x000fe200078e0009 */
[----:B------:R-:W-:Y:S06]  /*0a20*/  @!P2 BRA `(.L_x_6) ;  /* 0x00000000000ca947 */ /* 0x000fec0003800000 */
[----:B------:R-:W-:Y:S01]  /*0a30*/  UCGABAR_WAIT ;  /* 0x0000000000007dc7 */ /* 0x000fe20008000000 */
[----:B------:R-:W-:Y:S01]  /*0a40*/  CCTL.IVALL ;  /* 0x00000000ff00798f */ /* 0x000fe20002000000 */
[----:B------:R-:W-:Y:S05]  /*0a50*/  BRA `(.L_x_7) ;  /* 0x0000000000047947 */ /* 0x000fea0003800000 */
.L_x_6:
[----:B------:R-:W-:Y:S06]  /*0a60*/  BAR.SYNC.DEFER_BLOCKING 0x0 ;  /* 0x0000000000007b1d */ /* 0x000fec0000010000 */
.L_x_7:
[----:B------:R-:W-:Y:S05]  /*0a70*/  @!P3 BRA `(.L_x_8) ;  /* 0x000000c00098b947 */ /* 0x000fea0003800000 */
[----:B------:R-:W-:-:S13]  /*0a80*/  ISETP.GT.U32.AND P0, PT, R6, 0x1, PT ;  /* 0x000000010600780c */ /* 0x000fda0003f04070 */
[----:B0-----:R-:W-:Y:S05]  /*0a90*/  @P0 EXIT ;  /* 0x000000000000094d */ /* 0x001fea0003800000 */
[----:B------:R-:W-:Y:S01]  /*0aa0*/  ULDC.64 UR4, c[0x0][0x650] ;  /* 0x0001940000047ab9 */ /* 0x000fe20000000a00 */
[----:B------:R-:W-:Y:S01]  /*0ab0*/  PRMT R0, RZ, 0x7610, R0 ;  /* 0x00007610ff007816 */ /* 0x000fe20000000000 */
[----:B------:R-:W-:Y:S01]  /*0ac0*/  IMAD.MOV.U32 R157, RZ, RZ, -0x1 ;  /* 0xffffffffff9d7424 */ /* 0x000fe200078e00ff */
[----:B------:R-:W-:Y:S01]  /*0ad0*/  ISETP.GE.U32.AND P0, PT, R16, UR4, PT ;  /* 0x0000000410007c0c */ /* 0x000fe2000bf06070 */
[----:B------:R-:W-:Y:S02]  /*0ae0*/  IMAD.MOV.U32 R156, RZ, RZ, -0x1 ;  /* 0xffffffffff9c7424 */ /* 0x000fe400078e00ff */
[----:B------:R-:W-:Y:S01]  /*0af0*/  IMAD.MOV.U32 R153, RZ, RZ, -0x1 ;  /* 0xffffffffff997424 */ /* 0x000fe200078e00ff */
[----:B------:R-:W-:-:S13]  /*0b00*/  ISETP.GE.U32.AND.EX P0, PT, R17, UR5, PT, P0 ;  /* 0x0000000511007c0c */ /* 0x000fda000bf06100 */
[----:B------:R-:W-:Y:S05]  /*0b10*/  @P0 BRA `(.L_x_9) ;  /* 0x0000000400280947 */ /* 0x000fea0003800000 */
[----:B------:R-:W0:Y:S01]  /*0b20*/  LDC.64 R20, c[0x0][0x628] ;  /* 0x00018a00ff147b82 */ /* 0x000e220000000a00 */
[----:B------:R-:W-:Y:S02]  /*0b30*/  IMAD.MOV.U32 R8, RZ, RZ, R16 ;  /* 0x000000ffff087224 */ /* 0x000fe400078e0010 */
[----:B------:R-:W-:-:S05]  /*0b40*/  IMAD.MOV.U32 R9, RZ, RZ, R17 ;  /* 0x000000ffff097224 */ /* 0x000fca00078e0011 */
[----:B------:R-:W1:Y:S08]  /*0b50*/  LDC R0, c[0x0][0x630] ;  /* 0x00018c00ff007b82 */ /* 0x000e700000000800 */
[----:B------:R-:W2:Y:S01]  /*0b60*/  LDC.64 R26, c[0x0][0x620] ;  /* 0x00018800ff1a7b82 */ /* 0x000ea20000000a00 */
[----:B0-----:R-:W-:-:S04]  /*0b70*/  ISETP.NE.U32.AND P0, PT, R20, RZ, PT ;  /* 0x000000ff1400720c */ /* 0x001fc80003f05070 */
[----:B------:R-:W-:-:S13]  /*0b80*/  ISETP.NE.AND.EX P0, PT, R21, RZ, PT, P0 ;  /* 0x000000ff1500720c */ /* 0x000fda0003f05300 */
[----:B-12---:R-:W-:Y:S05]  /*0b90*/  @!P0 BRA `(.L_x_10) ;  /* 0x0000000000288947 */ /* 0x006fea0003800000 */
[----:B------:R-:W0:Y:S02]  /*0ba0*/  LDC R13, c[0x0][0x634] ;  /* 0x00018d00ff0d7b82 */ /* 0x000e240000000800 */
[----:B0-----:R-:W-:-:S05]  /*0bb0*/  IADD3 R13, P0, R16, R13, RZ ;  /* 0x0000000d100d7210 */ /* 0x001fca0007f1e0ff */
[----:B------:R-:W-:-:S04]  /*0bc0*/  IMAD.X R15, RZ, RZ, R17, P0 ;  /* 0x000000ffff0f7224 */ /* 0x000fc800000e0611 */
[----:B------:R-:W-:-:S04]  /*0bd0*/  IMAD.WIDE.U32 R8, R15, R20, RZ ;  /* 0x000000140f087225 */ /* 0x000fc800078e00ff */
[----:B------:R-:W-:-:S04]  /*0be0*/  IMAD.WIDE.U32 R10, P0, R13, R21, R8 ;  /* 0x000000150d0a7225 */ /* 0x000fc80007800008 */
[----:B------:R-:W-:-:S04]  /*0bf0*/  IMAD.WIDE.U32 R8, R13, R20, RZ ;  /* 0x000000140d087225 */ /* 0x000fc800078e00ff */
[----:B------:R-:W-:Y:S01]  /*0c00*/  IMAD.X R13, RZ, RZ, RZ, P0 ;  /* 0x000000ffff0d7224 */ /* 0x000fe200000e06ff */
[----:B------:R-:W-:Y:S01]  /*0c10*/  IADD3 RZ, P0, R9, R10, RZ ;  /* 0x0000000a09ff7210 */ /* 0x000fe20007f1e0ff */
[----:B------:R-:W-:-:S04]  /*0c20*/  IMAD.MOV.U32 R12, RZ, RZ, R11 ;  /* 0x000000ffff0c7224 */ /* 0x000fc800078e000b */
[----:B------:R-:W-:-:S08]  /*0c30*/  IMAD.WIDE.U32.X R8, R15, R21, R12, P0 ;  /* 0x000000150f087225 */ /* 0x000fd000000e040c */
.L_x_10:
[----:B------:R-:W0:Y:S01]  /*0c40*/  LDC.64 R20, c[0x0][0x640] ;  /* 0x00019000ff147b82 */ /* 0x000e220000000a00 */
[--C-:B------:R-:W-:Y:S01]  /*0c50*/  SHF.R.U64 R153, R8, R0, R9.reuse ;  /* 0x0000000008997219 */ /* 0x100fe20000001209 */
[----:B------:R-:W-:Y:S01]  /*0c60*/  IMAD R28, R7, R24, R4 ;  /* 0x00000018071c7224 */ /* 0x000fe200078e0204 */
[----:B------:R-:W-:Y:S01]  /*0c70*/  SHF.R.U32.HI R0, RZ, R0, R9 ;  /* 0x00000000ff007219 */ /* 0x000fe20000011609 */
[----:B------:R-:W-:Y:S01]  /*0c80*/  IMAD.MOV.U32 R25, RZ, RZ, 0x1 ;  /* 0x00000001ff197424 */ /* 0x000fe200078e00ff */
[----:B------:R-:W-:-:S03]  /*0c90*/  IADD3 R5, P0, RZ, -R153, RZ ;  /* 0x80000099ff057210 */ /* 0x000fc60007f1e0ff */
[----:B------:R-:W1:Y:S02]  /*0ca0*/  LDC R6, c[0x0][0x618] ;  /* 0x00018600ff067b82 */ /* 0x000e640000000800 */
[----:B------:R-:W-:-:S04]  /*0cb0*/  IMAD.X R9, RZ, RZ, ~R0, P0 ;  /* 0x000000ffff097224 */ /* 0x000fc800000e0e00 */
[-C--:B------:R-:W-:Y:S02]  /*0cc0*/  IMAD R0, R9, R26.reuse, RZ ;  /* 0x0000001a09007224 */ /* 0x080fe400078e02ff */
[----:B------:R-:W2:Y:S01]  /*0cd0*/  LDC R11, c[0x0][0x608] ;  /* 0x00018200ff0b7b82 */ /* 0x000ea20000000800 */
[----:B------:R-:W-:-:S04]  /*0ce0*/  IMAD.WIDE.U32 R8, R5, R26, R16 ;  /* 0x0000001a05087225 */ /* 0x000fc800078e0010 */
[----:B------:R-:W-:-:S03]  /*0cf0*/  IMAD R5, R5, R27, R0 ;  /* 0x0000001b05057224 */ /* 0x000fc600078e0200 */
[----:B------:R-:W3:Y:S01]  /*0d00*/  LDC R12, c[0x0][0x658] ;  /* 0x00019600ff0c7b82 */ /* 0x000ee20000000800 */
[----:B0-----:R-:W-:Y:S01]  /*0d10*/  ISETP.NE.U32.AND P0, PT, R20, RZ, PT ;  /* 0x000000ff1400720c */ /* 0x001fe20003f05070 */
[----:B------:R-:W-:Y:S02]  /*0d20*/  IMAD.IADD R5, R9, 0x1, R5 ;  /* 0x0000000109057824 */ /* 0x000fe400078e0205 */
[----:B------:R-:W-:Y:S01]  /*0d30*/  IMAD.MOV.U32 R9, RZ, RZ, -0x1 ;  /* 0xffffffffff097424 */ /* 0x000fe200078e00ff */
[----:B------:R-:W-:-:S03]  /*0d40*/  ISETP.NE.AND.EX P0, PT, R21, RZ, PT, P0 ;  /* 0x000000ff1500720c */ /* 0x000fc60003f05300 */
[----:B------:R-:W0:Y:S01]  /*0d50*/  LDC R15, c[0x0][0x600] ;  /* 0x00018000ff0f7b82 */ /* 0x000e220000000800 */
[-CC-:B-1----:R-:W-:Y:S02]  /*0d60*/  SHF.R.U64 R13, R8, R6.reuse, R5.reuse ;  /* 0x00000006080d7219 */ /* 0x182fe40000001205 */
[----:B------:R-:W-:-:S05]  /*0d70*/  SHF.R.U32.HI R0, RZ, R6, R5 ;  /* 0x00000006ff007219 */ /* 0x000fca0000011605 */
[----:B------:R-:W1:Y:S01]  /*0d80*/  LDC R14, c[0x0][0x648] ;  /* 0x00019200ff0e7b82 */ /* 0x000e620000000800 */
[-CC-:B--2---:R-:W-:Y:S02]  /*0d90*/  SHF.R.U64 R29, R13, R11.reuse, R0.reuse ;  /* 0x0000000b0d1d7219 */ /* 0x184fe40000001200 */
[----:B------:R-:W-:-:S05]  /*0da0*/  SHF.R.U32.HI R5, RZ, R11, R0 ;  /* 0x0000000bff057219 */ /* 0x000fca0000011600 */
[----:B------:R-:W2:Y:S01]  /*0db0*/  LDC R26, c[0x0][0x638] ;  /* 0x00018e00ff1a7b82 */ /* 0x000ea20000000800 */
[-CC-:B---3--:R-:W-:Y:S02]  /*0dc0*/  SHF.R.U64 R24, R29, R12.reuse, R5.reuse ;  /* 0x0000000c1d187219 */ /* 0x188fe40000001205 */
[-C--:B------:R-:W-:Y:S02]  /*0dd0*/  SHF.L.U32 R0, R9, R12.reuse, RZ ;  /* 0x0000000c09007219 */ /* 0x080fe400000006ff */
[----:B------:R-:W-:Y:S01]  /*0de0*/  SHF.R.U32.HI R5, RZ, R12, R5 ;  /* 0x0000000cff057219 */ /* 0x000fe20000011605 */
[----:B------:R-:W-:Y:S01]  /*0df0*/  IMAD.MOV.U32 R4, RZ, RZ, R24 ;  /* 0x000000ffff047224 */ /* 0x000fe200078e0018 */
[----:B------:R-:W-:Y:S01]  /*0e00*/  LOP3.LUT R10, RZ, R0, RZ, 0x33, !PT ;  /* 0x00000000ff0a7212 */ /* 0x000fe200078e33ff */
[----:B------:R-:W3:Y:S01]  /*0e10*/  LDC R27, c[0x0][0x610] ;  /* 0x00018400ff1b7b82 */ /* 0x000ee20000000800 */
[----:B------:R-:W-:Y:S05]  /*0e20*/  @!P0 BRA `(.L_x_11) ;  /* 0x0000000000288947 */ /* 0x000fea0003800000 */
[----:B------:R-:W4:Y:S02]  /*0e30*/  LDC R9, c[0x0][0x64c] ;  /* 0x00019300ff097b82 */ /* 0x000f240000000800 */
[----:B----4-:R-:W-:-:S05]  /*0e40*/  IADD3 R9, P0, R24, R9, RZ ;  /* 0x0000000918097210 */ /* 0x010fca0007f1e0ff */
        /* <DEDUP_REMOVED lines=8> */
.L_x_11:
[----:B-1----:R-:W-:Y:S01]  /*0ed0*/  SHF.R.U64 R4, R4, R14, R5 ;  /* 0x0000000e04047219 */ /* 0x002fe20000001205 */
[----:B0-----:R-:W-:Y:S01]  /*0ee0*/  VIADD R6, R15, 0xffffffff ;  /* 0xffffffff0f067836 */ /* 0x001fe20000000000 */
[----:B------:R-:W-:Y:S02]  /*0ef0*/  SHF.L.U32 R0, R25, R12, RZ ;  /* 0x0000000c19007219 */ /* 0x000fe400000006ff */
[----:B------:R-:W-:Y:S01]  /*0f00*/  LOP3.LUT R5, R29, R10, RZ, 0xc0, !PT ;  /* 0x0000000a1d057212 */ /* 0x000fe200078ec0ff */
[----:B------:R-:W-:Y:S01]  /*0f10*/  IMAD.MOV R7, RZ, RZ, -R4 ;  /* 0x000000ffff077224 */ /* 0x000fe200078e0a04 */
[----:B------:R-:W-:Y:S02]  /*0f20*/  SEL R3, R3, R28, !P1 ;  /* 0x0000001c03037207 */ /* 0x000fe40004800000 */
[----:B------:R-:W-:Y:S01]  /*0f30*/  LOP3.LUT R6, R13, R6, RZ, 0xc0, !PT ;  /* 0x000000060d067212 */ /* 0x000fe200078ec0ff */
[----:B------:R-:W-:Y:S02]  /*0f40*/  IMAD R4, R0, R4, R5 ;  /* 0x0000000400047224 */ /* 0x000fe400078e0205 */
[----:B--2---:R-:W-:-:S02]  /*0f50*/  IMAD R0, R7, R26, R24 ;  /* 0x0000001a07007224 */ /* 0x004fc400078e0218 */
[----:B---3--:R-:W-:Y:S02]  /*0f60*/  IMAD R3, R4, R27, R3 ;  /* 0x0000001b04037224 */ /* 0x008fe400078e0203 */
[----:B------:R-:W-:Y:S02]  /*0f70*/  IMAD.MOV.U32 R5, RZ, RZ, 0x1 ;  /* 0x00000001ff057424 */ /* 0x000fe400078e00ff */
[----:B------:R-:W-:-:S03]  /*0f80*/  IMAD R4, R0, R15, R6 ;  /* 0x0000000f00047224 */ /* 0x000fc600078e0206 */
[----:B------:R-:W-:Y:S02]  /*0f90*/  PRMT R0, R5, 0x7610, R0 ;  /* 0x0000761005007816 */ /* 0x000fe40000000000 */
[----:B------:R-:W-:Y:S02]  /*0fa0*/  SEL R156, R4, R3, !P1 ;  /* 0x00000003049c7207 */ /* 0x000fe40004800000 */
[----:B------:R-:W-:-:S07]  /*0fb0*/  SEL R157, R3, R4, !P1 ;  /* 0x00000004039d7207 */ /* 0x000fce0004800000 */
.L_x_9:
[----:B------:R-:W-:-:S08]  /*0fc0*/  NOP ;  /* 0x0000000000007918 */ /* 0x000fd00000000000 */
[----:B------:R-:W0:Y:S02]  /*0fd0*/  USETMAXREG.TRY_ALLOC.CTAPOOL UP0, 0xe8 ;  /* 0x000000e8000079c8 */ /* 0x000e240008000600 */
[----:B0-----:R-:W-:-:S13]  /*0fe0*/  PLOP3.LUT P0, PT, PT, PT, UP0, 0x80, 0x0 ;  /* 0x000000000000781c */ /* 0x001fda0003f0f008 */
[----:B------:R-:W-:Y:S05]  /*0ff0*/  @!P0 BRA `(.L_x_9) ;  /* 0xfffffffc00f08947 */ /* 0x000fea000383ffff */
[----:B------:R-:W-:Y:S01]  /*1000*/  ULDC.64 UR4, c[0x0][0x598] ;  /* 0x0001660000047ab9 */ /* 0x000fe20000000a00 */
[----:B------:R-:W-:Y:S01]  /*1010*/  ULDC.64 UR36, c[0x0][0x208] ;  /* 0x0000820000247ab9 */ /* 0x000fe20000000a00 */
[----:B------:R-:W-:-:S04]  /*1020*/  ISETP.NE.U32.AND P0, PT, RZ, UR4, PT ;  /* 0x00000004ff007c0c */ /* 0x000fc8000bf05070 */
[----:B------:R-:W-:-:S13]  /*1030*/  ISETP.NE.AND.EX P0, PT, RZ, UR5, PT, P0 ;  /* 0x00000005ff007c0c */ /* 0x000fda000bf05300 */
[----:B------:R-:W-:Y:S05]  /*1040*/  @!P0 BRA `(.L_x_12) ;  /* 0x00000000001c8947 */ /* 0x000fea0003800000 */
[----:B------:R-:W0:Y:S02]  /*1050*/  LDC.64 R4, c[0x0][0x598] ;  /* 0x00016600ff047b82 */ /* 0x000e240000000a00 */
[----:B0-----:R-:W2:Y:S02]  /*1060*/  LDG.E.64 R4, desc[UR36][R4.64] ;  /* 0x0000002404047981 */ /* 0x001ea4000c1e1b00 */
[----:B--2---:R-:W-:-:S04]  /*1070*/  ISETP.NE.U32.AND P0, PT, R4, RZ, PT ;  /* 0x000000ff0400720c */ /* 0x004fc80003f05070 */
[----:B------:R-:W-:-:S13]  /*1080*/  ISETP.NE.AND.EX P0, PT, R5, RZ, PT, P0 ;  /* 0x000000ff0500720c */ /* 0x000fda0003f05300 */
[----:B------:R-:W-:Y:S05]  /*1090*/  @!P0 BRA `(.L_x_12) ;  /* 0x0000000000088947 */ /* 0x000fea0003800000 */
[----:B------:R0:W5:Y:S01]  /*10a0*/  LD.E R154, desc[UR36][R4.64] ;  /* 0x00000024049a7980 */ /* 0x000162000c101900 */
[----:B------:R-:W-:Y:S05]  /*10b0*/  BRA `(.L_x_13) ;  /* 0x0000000000247947 */ /* 0x000fea0003800000 */
.L_x_12:
[----:B------:R-:W-:Y:S02]  /*10c0*/  ULDC.64 UR4, c[0x0][0x588] ;  /* 0x0001620000047ab9 */ /* 0x000fe40000000a00 */
[----:B------:R-:W-:-:S04]  /*10d0*/  ISETP.NE.U32.AND P0, PT, RZ, UR4, PT ;  /* 0x00000004ff007c0c */ /* 0x000fc8000bf05070 */
[----:B------:R-:W-:-:S13]  /*10e0*/  ISETP.NE.AND.EX P0, PT, RZ, UR5, PT, P0 ;  /* 0x00000005ff007c0c */ /* 0x000fda000bf05300 */
[----:B------:R-:W-:Y:S05]  /*10f0*/  @!P0 BRA `(.L_x_14) ;  /* 0x00000000000c8947 */ /* 0x000fea0003800000 */
[----:B------:R-:W0:Y:S02]  /*1100*/  LDC.64 R154, c[0x0][0x588] ;  /* 0x00016200ff9a7b82 */ /* 0x000e240000000a00 */
[----:B0-----:R1:W5:Y:S01]  /*1110*/  LDG.E R154, desc[UR36][R154.64] ;  /* 0x000000249a9a7981 */ /* 0x001362000c1e1900 */
[----:B------:R-:W-:Y:S05]  /*1120*/  BRA `(.L_x_13) ;  /* 0x0000000000087947 */ /* 0x000fea0003800000 */
.L_x_14:
[----:B------:R-:W-:Y:S02]  /*1130*/  ULDC UR4, c[0x0][0x580] ;  /* 0x0001600000047ab9 */ /* 0x000fe40000000800 */
[----:B------:R-:W-:-:S07]  /*1140*/  IMAD.U32 R154, RZ, RZ, UR4 ;  /* 0x00000004ff9a7e24 */ /* 0x000fce000f8e00ff */
.L_x_13:
[----:B------:R-:W-:Y:S02]  /*1150*/  ULDC.64 UR4, c[0x0][0x5a0] ;  /* 0x0001680000047ab9 */ /* 0x000fe40000000a00 */
[----:B------:R-:W-:-:S04]  /*1160*/  ISETP.NE.U32.AND P0, PT, RZ, UR4, PT ;  /* 0x00000004ff007c0c */ /* 0x000fc8000bf05070 */
[----:B------:R-:W-:-:S13]  /*1170*/  ISETP.NE.AND.EX P0, PT, RZ, UR5, PT, P0 ;  /* 0x00000005ff007c0c */ /* 0x000fda000bf05300 */
[----:B------:R-:W-:Y:S05]  /*1180*/  @!P0 BRA `(.L_x_15) ;  /* 0x00000000001c8947 */ /* 0x000fea0003800000 */
[----:B0-----:R-:W0:Y:S02]  /*1190*/  LDC.64 R4, c[0x0][0x5a0] ;  /* 0x00016800ff047b82 */ /* 0x001e240000000a00 */
[----:B0-----:R-:W2:Y:S02]  /*11a0*/  LDG.E.64 R4, desc[UR36][R4.64] ;  /* 0x0000002404047981 */ /* 0x001ea4000c1e1b00 */
[----:B--2---:R-:W-:-:S04]  /*11b0*/  ISETP.NE.U32.AND P0, PT, R4, RZ, PT ;  /* 0x000000ff0400720c */ /* 0x004fc80003f05070 */
[----:B------:R-:W-:-:S13]  /*11c0*/  ISETP.NE.AND.EX P0, PT, R5, RZ, PT, P0 ;  /* 0x000000ff0500720c */ /* 0x000fda0003f05300 */
[----:B------:R-:W-:Y:S05]  /*11d0*/  @!P0 BRA `(.L_x_15) ;  /* 0x0000000000088947 */ /* 0x000fea0003800000 */
[----:B-1----:R0:W5:Y:S01]  /*11e0*/  LD.E R155, desc[UR36][R4.64] ;  /* 0x00000024049b7980 */ /* 0x002162000c101900 */
[----:B------:R-:W-:Y:S05]  /*11f0*/  BRA `(.L_x_16) ;  /* 0x0000000000247947 */ /* 0x000fea0003800000 */
.L_x_15:
[----:B------:R-:W-:Y:S02]  /*1200*/  ULDC.64 UR4, c[0x0][0x590] ;  /* 0x0001640000047ab9 */ /* 0x000fe40000000a00 */
[----:B------:R-:W-:-:S04]  /*1210*/  ISETP.NE.U32.AND P0, PT, RZ, UR4, PT ;  /* 0x00000004ff007c0c */ /* 0x000fc8000bf05070 */
[----:B------:R-:W-:-:S13]  /*1220*/  ISETP.NE.AND.EX P0, PT, RZ, UR5, PT, P0 ;  /* 0x00000005ff007c0c */ /* 0x000fda000bf05300 */
[----:B------:R-:W-:Y:S05]  /*1230*/  @!P0 BRA `(.L_x_17) ;  /* 0x00000000000c8947 */ /* 0x000fea0003800000 */
[----:B0-----:R-:W1:Y:S02]  /*1240*/  LDC.64 R4, c[0x0][0x590] ;  /* 0x00016400ff047b82 */ /* 0x001e640000000a00 */
[----:B-1----:R1:W5:Y:S01]  /*1250*/  LDG.E R155, desc[UR36][R4.64] ;  /* 0x00000024049b7981 */ /* 0x002362000c1e1900 */
[----:B------:R-:W-:Y:S05]  /*1260*/  BRA `(.L_x_16) ;  /* 0x0000000000087947 */ /* 0x000fea0003800000 */
.L_x_17:
[----:B------:R-:W-:Y:S02]  /*1270*/  ULDC UR4, c[0x0][0x584] ;  /* 0x0001610000047ab9 */ /* 0x000fe40000000800 */
[----:B-1----:R-:W-:-:S07]  /*1280*/  IMAD.U32 R155, RZ, RZ, UR4 ;  /* 0x00000004ff9b7e24 */ /* 0x002fce000f8e00ff */
.L_x_16:
[----:B------:R-:W-:-:S13]  /*1290*/  LOP3.LUT P0, RZ, R0, 0xff, RZ, 0xc0, !PT ;  /* 0x000000ff00ff7812 */ /* 0x000fda000780c0ff */
[----:B------:R-:W-:Y:S05]  /*12a0*/  @!P0 EXIT ;  /* 0x000000000000894d */ /* 0x000fea0003800000 */
[----:B------:R-:W-:Y:S01]  /*12b0*/  ULDC UR4, c[0x0][0x28c] ;  /* 0x0000a30000047ab9 */ /* 0x000fe20000000800 */
[----:B------:R-:W-:Y:S01]  /*12c0*/  LOP3.LUT R158, R19, 0x1, RZ, 0xfc, !PT ;  /* 0x00000001139e7812 */ /* 0x000fe200078efcff */
[----:B------:R-:W-:Y:S01]  /*12d0*/  UIADD3 UR4, UR4, 0xf, URZ ;  /* 0x0000000f04047890 */ /* 0x000fe2000fffe03f */
[----:B------:R-:W-:Y:S01]  /*12e0*/  UMOV UR38, URZ ;  /* 0x0000003f00267c82 */ /* 0x000fe20008000000 */
[----:B------:R-:W-:Y:S02]  /*12f0*/  UMOV UR39, URZ ;  /* 0x0000003f00277c82 */ /* 0x000fe40008000000 */
[----:B------:R-:W-:-:S04]  /*1300*/  USHF.R.S32.HI UR5, URZ, 0x1f, UR4 ;  /* 0x0000001f3f057899 */ /* 0x000fc80008011404 */
[----:B------:R-:W-:-:S04]  /*1310*/  ULEA.HI UR5, UR5, UR4, URZ, 0x4 ;  /* 0x0000000405057291 */ /* 0x000fc8000f8f203f */
[----:B------:R-:W-:-:S12]  /*1320*/  USHF.R.S32.HI UR40, URZ, 0x4, UR5 ;  /* 0x000000043f287899 */ /* 0x000fd80008011405 */
.L_x_259:
[----:B------:R-:W-:Y:S01]  /*1330*/  LOP3.LUT R0, R18, 0x80, RZ, 0xc0, !PT ;  /* 0x0000008012007812 */ /* 0x000fe200078ec0ff */
[----:B--2---:R-:W2:Y:S01]  /*1340*/  S2UR UR6, SR_CgaCtaId ;  /* 0x00000000000679c3 */ /* 0x004ea20000008800 */
[----:B------:R-:W-:Y:S02]  /*1350*/  UMOV UR41, 0x400 ;  /* 0x0000040000297882 */ /* 0x000fe40000000000 */
[----:B------:R-:W-:-:S06]  /*1360*/  SHF.R.U32.HI R0, RZ, 0x7, R0 ;  /* 0x00000007ff007819 */ /* 0x000fcc0000011600 */
[----:B---3--:R-:W3:Y:S01]  /*1370*/  SHFL.IDX PT, R0, R0, RZ, 0x1f ;  /* 0x00001fff00007589 */ /* 0x008ee200000e0000 */
[----:B--2---:R-:W-:Y:S01]  /*1380*/  ULEA UR41, UR6, UR41, 0x18 ;  /* 0x0000002906297291 */ /* 0x004fe2000f8ec03f */
[----:B---3--:R-:W-:-:S13]  /*1390*/  R2UR UR4, R0 ;  /* 0x00000000000472ca */ /* 0x008fda00000e0000 */
[----:B------:R-:W-:-:S04]  /*13a0*/  ULEA.HI UR5, UR4, UR4, URZ, 0x1 ;  /* 0x0000000404057291 */ /* 0x000fc8000f8f083f */
[----:B------:R-:W-:-:S04]  /*13b0*/  ULOP3.LUT UR5, UR5, 0x1ffffe, URZ, 0xc0, !UPT ;  /* 0x001ffffe05057892 */ /* 0x000fc8000f8ec03f */
[----:B------:R-:W-:-:S03]  /*13c0*/  UIADD3 UR5, UR4, -UR5, URZ ;  /* 0x8000000504057290 */ /* 0x000fc6000fffe03f */
[----:B------:R-:W-:Y:S01]  /*13d0*/  ULDC UR4, c[0x0][0x28c] ;  /* 0x0000a30000047ab9 */ /* 0x000fe20000000800 */
[----:B------:R-:W-:Y:S01]  /*13e0*/  ULEA UR5, UR5, UR41, 0xb ;  /* 0x0000002905057291 */ /* 0x000fe2000f8e583f */
[----:B------:R-:W-:-:S03]  /*13f0*/  ISETP.LT.AND P0, PT, RZ, UR4, PT ;  /* 0x00000004ff007c0c */ /* 0x000fc6000bf01270 */
[----:B------:R-:W-:-:S04]  /*1400*/  UIADD3 UR5, UR5, 0x180, URZ ;  /* 0x0000018005057890 */ /* 0x000fc8000fffe03f */
[----:B------:R-:W-:-:S04]  /*1410*/  USHF.R.U32.HI UR5, URZ, 0x4, UR5 ;  /* 0x000000043f057899 */ /* 0x000fc80008011605 */
[----:B------:R-:W-:Y:S02]  /*1420*/  ULOP3.LUT UR42, UR5, 0x3fff, URZ, 0xc0, !UPT ;  /* 0x00003fff052a7892 */ /* 0x000fe4000f8ec03f */
[----:B-1--45:R-:W-:Y:S10]  /*1430*/  @P0 BRA `(.L_x_18) ;  /* 0x0000000000400947 */ /* 0x032ff40003800000 */
[----:B------:R-:W-:Y:S01]  /*1440*/  MOV R0, 0x0 ;  /* 0x0000000000007802 */ /* 0x000fe20000000f00 */
[----:B------:R-:W-:Y:S01]  /*1450*/  ULDC.64 UR4, c[0x4][0x68] ;  /* 0x01001a0000047ab9 */ /* 0x000fe20000000a00 */
[----:B------:R-:W-:Y:S01]  /*1460*/  ULDC.64 UR6, c[0x4][0x8] ;  /* 0x0100020000067ab9 */ /* 0x000fe20000000a00 */
[----:B01----:R-:W-:Y:S01]  /*1470*/  IMAD.U32 R4, RZ, RZ, UR4 ;  /* 0x00000004ff047e24 */ /* 0x003fe2000f8e00ff */
[----:B------:R0:W1:Y:S01]  /*1480*/  LDC.64 R14, c[0x4][R0] ;  /* 0x01000000000e7b82 */ /* 0x0000620000000a00 */
[----:B------:R-:W-:Y:S01]  /*1490*/  IMAD.U32 R5, RZ, RZ, UR5 ;  /* 0x00000005ff057e24 */ /* 0x000fe2000f8e00ff */
[----:B------:R-:W-:Y:S01]  /*14a0*/  ULDC.64 UR4, c[0x4][0x70] ;  /* 0x01001c0000047ab9 */ /* 0x000fe20000000a00 */
[----:B------:R-:W-:Y:S02]  /*14b0*/  IMAD.U32 R10, RZ, RZ, UR6 ;  /* 0x00000006ff0a7e24 */ /* 0x000fe4000f8e00ff */
[----:B------:R-:W-:Y:S02]  /*14c0*/  IMAD.U32 R6, RZ, RZ, UR4 ;  /* 0x00000004ff067e24 */ /* 0x000fe4000f8e00ff */
[----:B------:R-:W-:-:S02]  /*14d0*/  IMAD.U32 R7, RZ, RZ, UR5 ;  /* 0x00000005ff077e24 */ /* 0x000fc4000f8e00ff */
[----:B------:R-:W-:Y:S02]  /*14e0*/  IMAD.U32 R11, RZ, RZ, UR7 ;  /* 0x00000007ff0b7e24 */ /* 0x000fe4000f8e00ff */
[----:B------:R-:W-:Y:S02]  /*14f0*/  IMAD.MOV.U32 R8, RZ, RZ, 0x1e1 ;  /* 0x000001e1ff087424 */ /* 0x000fe400078e00ff */
[----:B------:R-:W-:Y:S02]  /*1500*/  IMAD.MOV.U32 R12, RZ, RZ, 0x1 ;  /* 0x00000001ff0c7424 */ /* 0x000fe400078e00ff */
[----:B0-----:R-:W-:-:S07]  /*1510*/  IMAD.MOV.U32 R13, RZ, RZ, RZ ;  /* 0x000000ffff0d7224 */ /* 0x001fce00078e00ff */
[----:B------:R-:W-:-:S07]  /*1520*/  LEPC R20, `(.L_x_18) ;  /* 0x000000001014794e */ /* 0x000fce0000000000 */
[----:B-1---5:R-:W-:Y:S05]  /*1530*/  CALL.ABS.NOINC R14 ;  /* 0x000000000e007343 */ /* 0x022fea0003c00000 */
.L_x_18:
[----:B------:R-:W-:-:S13]  /*1540*/  ISETP.NE.AND P0, PT, R158, 0x3, PT ;  /* 0x000000039e00780c */ /* 0x000fda0003f05270 */
[----:B------:R-:W-:Y:S05]  /*1550*/  @!P0 BRA `(.L_x_19) ;  /* 0x0000000000048947 */ /* 0x000fea0003800000 */
[----:B------:R-:W-:Y:S01]  /*1560*/  BPT.TRAP 0x1 ;  /* 0x000000040000795c */ /* 0x000fe20000300000 */
.L_x_19:
[----:B------:R-:W-:Y:S02]  /*1570*/  IMAD.U32 R3, RZ, RZ, UR39 ;  /* 0x00000027ff037e24 */ /* 0x000fe4000f8e00ff */
[----:B------:R-:W-:-:S03]  /*1580*/  IMAD.U32 R0, RZ, RZ, UR38 ;  /* 0x00000026ff007e24 */ /* 0x000fc6000f8e00ff */
[----:B------:R-:W-:Y:S02]  /*1590*/  LEA R3, R3, UR41, 0x3 ;  /* 0x0000002903037c11 */ /* 0x000fe4000f8e18ff */
[----:B------:R-:W-:-:S04]  /*15a0*/  SHF.L.U32 R0, R0, 0x1f, RZ ;  /* 0x0000001f00007819 */ /* 0x000fc800000006ff */
[----:B------:R2:W3:Y:S01]  /*15b0*/  SYNCS.PHASECHK.TRANS64.TRYWAIT P1, [R3+URZ], R0 ;  /* 0x00000000030075a7 */ /* 0x0004e2000802017f */
[----:B------:R-:W-:Y:S05]  /*15c0*/  @!P0 BRA `(.L_x_20) ;  /* 0x0000000000048947 */ /* 0x000fea0003800000 */
[----:B------:R-:W-:Y:S01]  /*15d0*/  BPT.TRAP 0x1 ;  /* 0x000000040000795c */ /* 0x000fe20000300000 */
.L_x_20:
[----:B---3--:R-:W-:Y:S05]  /*15e0*/  @P1 BRA `(.L_x_21) ;  /* 0x0000000000081947 */ /* 0x008fea0003800000 */
[----:B------:R-:W3:Y:S02]  /*15f0*/  SYNCS.PHASECHK.TRANS64.TRYWAIT P1, [R3+URZ], R0 ;  /* 0x00000000030075a7 */ /* 0x000ee4000802017f */
[----:B---3--:R-:W-:Y:S05]  /*1600*/  @!P1 BRA `(.L_x_22) ;  /* 0x000000d000409947 */ /* 0x008fea0003800000 */
.L_x_21:
[----:B------:R-:W-:-:S04]  /*1610*/  UISETP.LT.AND UP0, UPT, UR40, 0x1, UPT ;  /* 0x000000012800788c */ /* 0x000fc8000bf01270 */
[----:B------:R-:W-:-:S06]  /*1620*/  USEL UR4, UR40, 0x1, UP0 ;  /* 0x0000000128047887 */ /* 0x000fcc0008000000 */
[----:B--23--:R-:W-:Y:S01]  /*1630*/  IMAD.U32 R0, RZ, RZ, UR4 ;  /* 0x00000004ff007e24 */ /* 0x00cfe2000f8e00ff */
[----:B------:R-:W-:Y:S05]  /*1640*/  WARPSYNC.ALL ;  /* 0x0000000000007948 */ /* 0x000fea0003800000 */
[----:B------:R-:W-:-:S04]  /*1650*/  IADD3 R0, -R0, UR40, RZ ;  /* 0x0000002800007c10 */ /* 0x000fc8000fffe1ff */
[----:B------:R-:W-:Y:S01]  /*1660*/  ISETP.GE.AND P1, PT, R0, 0x1, PT ;  /* 0x000000010000780c */ /* 0x000fe20003f26270 */
[----:B------:R-:W-:Y:S01]  /*1670*/  UIADD3 UR4, UR41, 0x30180, URZ ;  /* 0x0003018029047890 */ /* 0x000fe2000fffe03f */
[----:B------:R-:W-:Y:S01]  /*1680*/  WARPGROUP.ARRIVE ;  /* 0x00000000000079c5 */ /* 0x000fe20000000000 */
[----:B------:R-:W-:Y:S02]  /*1690*/  ULOP3.LUT UR42, UR42, 0x10000, URZ, 0xfc, !UPT ;  /* 0x000100002a2a7892 */ /* 0x000fe4000f8efc3f */
[----:B------:R-:W-:Y:S01]  /*16a0*/  USHF.R.U32.HI UR4, URZ, 0x4, UR4 ;  /* 0x000000043f047899 */ /* 0x000fe20008011604 */
[----:B------:R-:W-:Y:S01]  /*16b0*/  UMOV UR5, 0xc0000010 ;  /* 0xc000001000057882 */ /* 0x000fe20000000000 */
[----:B------:R-:W-:Y:S02]  /*16c0*/  UMOV UR7, 0xc0000010 ;  /* 0xc000001000077882 */ /* 0x000fe40000000000 */
[----:B------:R-:W-:-:S04]  /*16d0*/  ULOP3.LUT UR4, UR4, 0x3fff, URZ, 0xc0, !UPT ;  /* 0x00003fff04047892 */ /* 0x000fc8000f8ec03f */
[----:B------:R-:W-:Y:S02]  /*16e0*/  ULOP3.LUT UR12, UR4, 0x10000, URZ, 0xfc, !UPT ;  /* 0x00010000040c7892 */ /* 0x000fe4000f8efc3f */
[----:B------:R-:W-:Y:S02]  /*16f0*/  ULEA UR4, UR39, UR42, 0xa ;  /* 0x0000002a27047291 */ /* 0x000fe4000f8e503f */
[----:B------:R-:W-:Y:S02]  /*1700*/  ULEA UR6, UR39, UR12, 0x7 ;  /* 0x0000000c27067291 */ /* 0x000fe4000f8e383f */
[----:B------:R-:W-:Y:S02]  /*1710*/  UIADD3 UR8, UR4, 0x100, URZ ;  /* 0x0000010004087890 */ /* 0x000fe4000fffe03f */
[----:B------:R-:W-:Y:S02]  /*1720*/  UIADD3 UR9, UR4, 0x200, URZ ;  /* 0x0000020004097890 */ /* 0x000fe4000fffe03f */
[----:B------:R-:W-:-:S03]  /*1730*/  UIADD3 UR10, UR4, 0x300, URZ ;  /* 0x00000300040a7890 */ /* 0x000fc6000fffe03f */
[----:B------:R-:W-:Y:S01]  /*1740*/  HGMMA.64x64x16.F32.BF16 R120, gdesc[UR4], RZ, !UPT, gsb0 ;  /* 0x00e00000047879f0 */ /* 0x000fe2000c0018ff */
[----:B------:R-:W-:Y:S01]  /*1750*/  UMOV UR4, UR8 ;  /* 0x0000000800047c82 */ /* 0x000fe20008000000 */
[----:B------:R-:W-:Y:S01]  /*1760*/  UMOV UR5, 0xc0000010 ;  /* 0xc000001000057882 */ /* 0x000fe20000000000 */
[----:B------:R-:W-:Y:S02]  /*1770*/  WARPGROUP.DEPBAR.LE gsb0, 0x0 ;  /* 0x00008000000079c5 */ /* 0x000fe40000010000 */
[----:B------:R-:W-:-:S06]  /*1780*/  WARPGROUP.ARRIVE ;  /* 0x00000000000079c5 */ /* 0x000fcc0000000000 */
        /* <DEDUP_REMOVED lines=10> */
[----:B------:R-:W-:Y:S03]  /*1830*/  HGMMA.64x64x16.F32.BF16 R24, gdesc[UR4], RZ, !UPT, gsb0 ;  /* 0x00e00000041879f0 */ /* 0x000fe6000c0018ff */
[----:B------:R-:W-:Y:S02]  /*1840*/  WARPGROUP.DEPBAR.LE gsb0, 0x0 ;  /* 0x00008000000079c5 */ /* 0x000fe40000010000 */
[----:B------:R-:W-:Y:S05]  /*1850*/  @!P1 BRA `(.L_x_23) ;  /* 0x0000000400009947 */ /* 0x000fea0003800000 */
[----:B------:R-:W-:Y:S01]  /*1860*/  UIADD3 UR4, UR39, 0x1, URZ ;  /* 0x0000000127047890 */ /* 0x000fe2000fffe03f */
[----:B------:R-:W-:Y:S02]  /*1870*/  IMAD.MOV.U32 R3, RZ, RZ, R0 ;  /* 0x000000ffff037224 */ /* 0x000fe400078e0000 */
[----:B01----:R-:W-:Y:S01]  /*1880*/  IMAD.U32 R4, RZ, RZ, UR39 ;  /* 0x00000027ff047e24 */ /* 0x003fe2000f8e00ff */
[----:B------:R-:W-:-:S04]  /*1890*/  UISETP.NE.AND UP0, UPT, UR4, 0xc, UPT ;  /* 0x0000000c0400788c */ /* 0x000fc8000bf05270 */
[----:B------:R-:W-:Y:S02]  /*18a0*/  USEL UR5, URZ, 0x1, UP0 ;  /* 0x000000013f057887 */ /* 0x000fe40008000000 */
[----:B------:R-:W-:Y:S02]  /*18b0*/  USEL UR8, UR4, URZ, UP0 ;  /* 0x0000003f04087287 */ /* 0x000fe40008000000 */
[----:B------:R-:W-:-:S06]  /*18c0*/  ULOP3.LUT UR5, UR38, UR5, URZ, 0x3c, !UPT ;  /* 0x0000000526057292 */ /* 0x000fcc000f8e3c3f */
[----:B------:R-:W-:-:S07]  /*18d0*/  IMAD.U32 R7, RZ, RZ, UR5 ;  /* 0x00000005ff077e24 */ /* 0x000fce000f8e00ff */
.L_x_30:
[----:B------:R-:W-:Y:S05]  /*18e0*/  @!P0 BRA `(.L_x_24) ;  /* 0x0000000000048947 */ /* 0x000fea0003800000 */
[----:B------:R-:W-:Y:S01]  /*18f0*/  BPT.TRAP 0x1 ;  /* 0x000000040000795c */ /* 0x000fe20000300000 */
.L_x_24:
[----:B------:R-:W-:Y:S01]  /*1900*/  ULEA UR4, UR8, UR41, 0x3 ;  /* 0x0000002908047291 */ /* 0x000fe2000f8e183f */
[----:B------:R-:W-:-:S08]  /*1910*/  SHF.L.U32 R5, R7, 0x1f, RZ ;  /* 0x0000001f07057819 */ /* 0x000fd000000006ff */
[----:B------:R0:W1:Y:S01]  /*1920*/  SYNCS.PHASECHK.TRANS64.TRYWAIT P1, [UR4], R5 ;  /* 0x00000005ff0075a7 */ /* 0x0000620008020144 */
[----:B------:R-:W-:Y:S05]  /*1930*/  @!P0 BRA `(.L_x_25) ;  /* 0x0000000000048947 */ /* 0x000fea0003800000 */
[----:B------:R-:W-:Y:S01]  /*1940*/  BPT.TRAP 0x1 ;  /* 0x000000040000795c */ /* 0x000fe20000300000 */
.L_x_25:
[----:B-1----:R-:W-:Y:S05]  /*1950*/  @P1 BRA `(.L_x_26) ;  /* 0x0000000000081947 */ /* 0x002fea0003800000 */
[----:B------:R-:W1:Y:S02]  /*1960*/  SYNCS.PHASECHK.TRANS64.TRYWAIT P1, [UR4], R5 ;  /* 0x00000005ff0075a7 */ /* 0x000e640008020144 */
[----:B-1----:R-:W-:Y:S05]  /*1970*/  @!P1 BRA `(.L_x_27) ;  /* 0x000000cc00789947 */ /* 0x002fea0003800000 */
.L_x_26:
[----:B------:R-:W-:Y:S01]  /*1980*/  ULEA UR4, UR8, UR42, 0xa ;  /* 0x0000002a08047291 */ /* 0x000fe2000f8e503f */
[----:B------:R-:W-:Y:S01]  /*1990*/  WARPGROUP.ARRIVE ;  /* 0x00000000000079c5 */ /* 0x000fe20000000000 */
[----:B------:R-:W-:Y:S01]  /*19a0*/  ULEA UR6, UR8, UR12, 0x7 ;  /* 0x0000000c08067291 */ /* 0x000fe2000f8e383f */
[----:B------:R-:W-:Y:S01]  /*19b0*/  UMOV UR5, 0xc0000010 ;  /* 0xc000001000057882 */ /* 0x000fe20000000000 */
[----:B------:R-:W-:Y:S01]  /*19c0*/  UMOV UR7, 0xc0000010 ;  /* 0xc000001000077882 */ /* 0x000fe20000000000 */
[----:B------:R-:W-:Y:S02]  /*19d0*/  UIADD3 UR9, UR4, 0x100, URZ ;  /* 0x0000010004097890 */ /* 0x000fe4000fffe03f */
[----:B------:R-:W-:Y:S02]  /*19e0*/  UIADD3 UR10, UR4, 0x200, URZ ;  /* 0x00000200040a7890 */ /* 0x000fe4000fffe03f */
[----:B------:R-:W-:Y:S02]  /*19f0*/  UIADD3 UR11, UR4, 0x300, URZ ;  /* 0x00000300040b7890 */ /* 0x000fe4000fffe03f */
[----:B------:R-:W-:Y:S01]  /*1a00*/  HGMMA.64x64x16.F32.BF16 R120, gdesc[UR4], R120, gsb0 ;  /* 0x00e00000047879f0 */ /* 0x000fe20008001878 */
[----:B------:R-:W-:Y:S01]  /*1a10*/  UMOV UR5, 0xc0000010 ;  /* 0xc000001000057882 */ /* 0x000fe20000000000 */
[----:B------:R-:W-:Y:S01]  /*1a20*/  UMOV UR4, UR9 ;  /* 0x0000000900047c82 */ /* 0x000fe20008000000 */
[----:B------:R-:W-:-:S02]  /*1a30*/  WARPGROUP.DEPBAR.LE gsb0, 0x0 ;  /* 0x00008000000079c5 */ /* 0x000fc40000010000 */
[----:B------:R-:W-:-:S06]  /*1a40*/  WARPGROUP.ARRIVE ;  /* 0x00000000000079c5 */ /* 0x000fcc0000000000 */
[----:B------:R-:W-:Y:S01]  /*1a50*/  HGMMA.64x64x16.F32.BF16 R88, gdesc[UR4], R88, gsb0 ;  /* 0x00e00000045879f0 */ /* 0x000fe20008001858 */
[----:B------:R-:W-:Y:S01]  /*1a60*/  UMOV UR4, UR10 ;  /* 0x0000000a00047c82 */ /* 0x000fe20008000000 */
[----:B------:R-:W-:Y:S01]  /*1a70*/  UMOV UR5, 0xc0000010 ;  /* 0xc000001000057882 */ /* 0x000fe20000000000 */
[----:B------:R-:W-:Y:S02]  /*1a80*/  WARPGROUP.DEPBAR.LE gsb0, 0x0 ;  /* 0x00008000000079c5 */ /* 0x000fe40000010000 */
[----:B------:R-:W-:-:S06]  /*1a90*/  WARPGROUP.ARRIVE ;  /* 0x00000000000079c5 */ /* 0x000fcc0000000000 */
[----:B------:R-:W-:Y:S01]  /*1aa0*/  HGMMA.64x64x16.F32.BF16 R56, gdesc[UR4], R56, gsb0 ;  /* 0x00e00000043879f0 */ /* 0x000fe20008001838 */
[----:B------:R-:W-:Y:S01]  /*1ab0*/  UMOV UR4, UR11 ;  /* 0x0000000b00047c82 */ /* 0x000fe20008000000 */
[----:B------:R-:W-:Y:S01]  /*1ac0*/  UMOV UR5, 0xc0000010 ;  /* 0xc000001000057882 */ /* 0x000fe20000000000 */
[----:B------:R-:W-:Y:S02]  /*1ad0*/  WARPGROUP.DEPBAR.LE gsb0, 0x0 ;  /* 0x00008000000079c5 */ /* 0x000fe40000010000 */
[----:B------:R-:W-:-:S06]  /*1ae0*/  WARPGROUP.ARRIVE ;  /* 0x00000000000079c5 */ /* 0x000fcc0000000000 */
[----:B------:R-:W-:Y:S03]  /*1af0*/  HGMMA.64x64x16.F32.BF16 R24, gdesc[UR4], R24, gsb0 ;  /* 0x00e00000041879f0 */ /* 0x000fe60008001818 */
[----:B------:R-:W-:Y:S02]  /*1b00*/  WARPGROUP.DEPBAR.LE gsb0, 0x0 ;  /* 0x00008000000079c5 */ /* 0x000fe40000010000 */
[----:B------:R-:W-:Y:S05]  /*1b10*/  @!P0 BRA `(.L_x_28) ;  /* 0x0000000000048947 */ /* 0x000fea0003800000 */
[----:B------:R-:W-:Y:S01]  /*1b20*/  BPT.TRAP 0x1 ;  /* 0x000000040000795c */ /* 0x000fe20000300000 */
.L_x_28:
[----:B------:R-:W-:-:S13]  /*1b30*/  ISETP.NE.AND P1, PT, R22, RZ, PT ;  /* 0x000000ff1600720c */ /* 0x000fda0003f25270 */
[----:B01----:R-:W-:-:S05]  /*1b40*/  @P1 LEA R5, R4, UR41, 0x3 ;  /* 0x0000002904051c11 */ /* 0x003fca000f8e18ff */
[----:B------:R-:W-:-:S05]  /*1b50*/  @P1 VIADD R6, R5, 0x60 ;  /* 0x0000006005061836 */ /* 0x000fca0000000000 */
[----:B------:R-:W-:-:S04]  /*1b60*/  @P1 PRMT R6, R23, 0x654, R6 ;  /* 0x0000065417061816 */ /* 0x000fc80000000006 */
[----:B------:R0:W-:Y:S01]  /*1b70*/  @P1 SYNCS.ARRIVE.TRANS64.RED.A1T0 RZ, [R6+URZ], RZ ;  /* 0x000000ff06ff19a7 */ /* 0x0001e2000810043f */
[----:B------:R-:W-:-:S13]  /*1b80*/  ISETP.GT.U32.AND P1, PT, R19, 0x1, PT ;  /* 0x000000011300780c */ /* 0x000fda0003f24070 */
[----:B0-----:R-:W-:Y:S05]  /*1b90*/  @P1 BRA `(.L_x_29) ;  /* 0x0000000000041947 */ /* 0x001fea0003800000 */
[----:B------:R-:W-:Y:S01]  /*1ba0*/  BPT.TRAP 0x1 ;  /* 0x000000040000795c */ /* 0x000fe20000300000 */
.L_x_29:
[----:B------:R-:W-:Y:S01]  /*1bb0*/  UIADD3 UR8, UR8, 0x1, URZ ;  /* 0x0000000108087890 */ /* 0x000fe2000fffe03f */
[C---:B------:R-:W-:Y:S01]  /*1bc0*/  ISETP.GT.AND P2, PT, R3.reuse, 0x1, PT ;  /* 0x000000010300780c */ /* 0x040fe20003f44270 */
[----:B------:R-:W-:Y:S02]  /*1bd0*/  VIADD R4, R4, 0x1 ;  /* 0x0000000104047836 */ /* 0x000fe40000000000 */
[----:B------:R-:W-:Y:S01]  /*1be0*/  UISETP.NE.AND UP0, UPT, UR8, 0xc, UPT ;  /* 0x0000000c0800788c */ /* 0x000fe2000bf05270 */
[----:B------:R-:W-:Y:S02]  /*1bf0*/  VIADD R3, R3, 0xffffffff ;  /* 0xffffffff03037836 */ /* 0x000fe40000000000 */
[C---:B------:R-:W-:Y:S01]  /*1c00*/  ISETP.NE.AND P1, PT, R4.reuse, 0xc, PT ;  /* 0x0000000c0400780c */ /* 0x040fe20003f25270 */
[----:B------:R-:W-:Y:S02]  /*1c10*/  USEL UR4, URZ, 0x1, UP0 ;  /* 0x000000013f047887 */ /* 0x000fe40008000000 */
[----:B------:R-:W-:Y:S01]  /*1c20*/  USEL UR8, UR8, URZ, UP0 ;  /* 0x0000003f08087287 */ /* 0x000fe20008000000 */
[----:B------:R-:W-:-:S03]  /*1c30*/  SEL R4, R4, RZ, P1 ;  /* 0x000000ff04047207 */ /* 0x000fc60000800000 */
[----:B------:R-:W-:Y:S01]  /*1c40*/  LOP3.LUT R7, R7, UR4, RZ, 0x3c, !PT ;  /* 0x0000000407077c12 */ /* 0x000fe2000f8e3cff */
[----:B------:R-:W-:Y:S07]  /*1c50*/  @P2 BRA `(.L_x_30) ;  /* 0xfffffffc00202947 */ /* 0x000fee000383ffff */
.L_x_23:
[----:B------:R-:W2:Y:S02]  /*1c60*/  LDC R3, c[0x0][0x28c] ;  /* 0x0000a300ff037b82 */ /* 0x000ea40000000800 */
[----:B--2---:R-:W-:-:S13]  /*1c70*/  ISETP.GE.AND P1, PT, R3, 0x1, PT ;  /* 0x000000010300780c */ /* 0x004fda0003f26270 */
[----:B------:R-:W-:Y:S05]  /*1c80*/  @!P1 BRA `(.L_x_31) ;  /* 0x0000000000389947 */ /* 0x000fea0003800000 */
[----:B------:R-:W-:Y:S05]  /*1c90*/  @!P0 BRA `(.L_x_32) ;  /* 0x0000000000048947 */ /* 0x000fea0003800000 */
[----:B------:R-:W-:Y:S01]  /*1ca0*/  BPT.TRAP 0x1 ;  /* 0x000000040000795c */ /* 0x000fe20000300000 */
.L_x_32:
[----:B------:R-:W-:-:S13]  /*1cb0*/  ISETP.NE.AND P0, PT, R22, RZ, PT ;  /* 0x000000ff1600720c */ /* 0x000fda0003f05270 */
[----:B------:R-:W-:-:S04]  /*1cc0*/  @P0 VIADD R0, R0, UR39 ;  /* 0x0000002700000c36 */ /* 0x000fc80008000000 */
[----:B01----:R-:W-:-:S05]  /*1cd0*/  @P0 IMAD.WIDE.U32 R4, R0, -0x55555555, RZ ;  /* 0xaaaaaaab00040825 */ /* 0x003fca00078e00ff */
[----:B------:R-:W-:-:S05]  /*1ce0*/  @P0 SHF.R.U32.HI R5, RZ, 0x3, R5 ;  /* 0x00000003ff050819 */ /* 0x000fca0000011605 */
[----:B------:R-:W-:-:S05]  /*1cf0*/  @P0 IMAD R0, R5, -0xc, R0 ;  /* 0xfffffff405000824 */ /* 0x000fca00078e0200 */
[----:B------:R-:W-:-:S05]  /*1d00*/  @P0 LEA R0, R0, UR41, 0x3 ;  /* 0x0000002900000c11 */ /* 0x000fca000f8e18ff */
[----:B------:R-:W-:-:S05]  /*1d10*/  @P0 VIADD R0, R0, 0x60 ;  /* 0x0000006000000836 */ /* 0x000fca0000000000 */
[----:B------:R-:W-:-:S04]  /*1d20*/  @P0 PRMT R0, R23, 0x654, R0 ;  /* 0x0000065417000816 */ /* 0x000fc80000000000 */
[----:B------:R2:W-:Y:S01]  /*1d30*/  @P0 SYNCS.ARRIVE.TRANS64.RED.A1T0 RZ, [R0+URZ], RZ ;  /* 0x000000ff00ff09a7 */ /* 0x0005e2000810043f */
[----:B------:R-:W-:-:S13]  /*1d40*/  ISETP.GT.U32.AND P0, PT, R19, 0x1, PT ;  /* 0x000000011300780c */ /* 0x000fda0003f04070 */
[----:B--2---:R-:W-:Y:S05]  /*1d50*/  @P0 BRA `(.L_x_31) ;  /* 0x0000000000040947 */ /* 0x004fea0003800000 */
[----:B------:R-:W-:Y:S01]  /*1d60*/  BPT.TRAP 0x1 ;  /* 0x000000040000795c */ /* 0x000fe20000300000 */
.L_x_31:
[----:B------:R-:W2:Y:S01]  /*1d70*/  LDC R6, c[0x0][0x288] ;  /* 0x0000a200ff067b82 */ /* 0x000ea20000000800 */
[--C-:B------:R-:W-:Y:S01]  /*1d80*/  SHF.R.U32.HI R0, RZ, 0x2, R18.reuse ;  /* 0x00000002ff007819 */ /* 0x100fe20000011612 */
[----:B------:R-:W-:Y:S01]  /*1d90*/  IMAD.SHL.U32 R9, R156, 0x40, RZ ;  /* 0x000000409c097824 */ /* 0x000fe200078e00ff */
[----:B01----:R-:W-:Y:S01]  /*1da0*/  SHF.R.U32.HI R5, RZ, 0x7, R18 ;  /* 0x00000007ff057819 */ /* 0x003fe20000011612 */
[----:B------:R-:W-:Y:S01]  /*1db0*/  UIADD3 UR39, UR40, UR39, URZ ;  /* 0x0000002728277290 */ /* 0x000fe2000fffe03f */
[----:B------:R-:W-:Y:S01]  /*1dc0*/  LOP3.LUT R3, R0, 0x7, RZ, 0xc0, !PT ;  /* 0x0000000700037812 */ /* 0x000fe200078ec0ff */
[----:B------:R-:W-:Y:S01]  /*1dd0*/  IMAD.SHL.U32 R13, R157, 0x200, RZ ;  /* 0x000002009d0d7824 */ /* 0x000fe200078e00ff */
[----:B------:R-:W-:Y:S01]  /*1de0*/  LOP3.LUT R0, R5, 0x1, RZ, 0xc0, !PT ;  /* 0x0000000105007812 */ /* 0x000fe200078ec0ff */
[----:B------:R-:W-:Y:S01]  /*1df0*/  UISETP.GT.U32.AND UP0, UPT, UR39, 0xb, UPT ;  /* 0x0000000b2700788c */ /* 0x000fe2000bf04070 */
[----:B------:R-:W-:Y:S01]  /*1e00*/  LOP3.LUT R4, R18, 0x60, RZ, 0xc0, !PT ;  /* 0x0000006012047812 */ /* 0x000fe200078ec0ff */
[----:B------:R-:W-:Y:S01]  /*1e10*/  ULDC UR7, c[0x0][0x284] ;  /* 0x0000a10000077ab9 */ /* 0x000fe20000000800 */
[----:B------:R-:W-:Y:S01]  /*1e20*/  UISETP.GE.U32.AND UP1, UPT, UR40, 0xc, UPT ;  /* 0x0000000c2800788c */ /* 0x000fe2000bf26070 */
[----:B------:R-:W-:Y:S01]  /*1e30*/  IMAD.SHL.U32 R10, R0, 0x40, RZ ;  /* 0x00000040000a7824 */ /* 0x000fe200078e00ff */
[----:B------:R-:W-:Y:S01]  /*1e40*/  SHF.R.U32.HI R8, RZ, 0x1, R4 ;  /* 0x00000001ff087819 */ /* 0x000fe20000011604 */
[----:B------:R-:W-:Y:S01]  /*1e50*/  UISETP.LT.U32.AND UP0, UPT, UR40, 0xc, UP0 ;  /* 0x0000000c2800788c */ /* 0x000fe20008701070 */
[----:B------:R-:W-:Y:S01]  /*1e60*/  LOP3.LUT R4, R18, 0x3, RZ, 0xc0, !PT ;  /* 0x0000000312047812 */ /* 0x000fe200078ec0ff */
[----:B------:R-:W-:Y:S01]  /*1e70*/  ULDC.64 UR8, c[0x0][0x5d0] ;  /* 0x0001740000087ab9 */ /* 0x000fe20000000a00 */
[--C-:B------:R-:W-:Y:S01]  /*1e80*/  IADD3 R5, RZ, -R8, -R3.reuse ;  /* 0x80000008ff057210 */ /* 0x100fe20007ffe803 */
[----:B------:R-:W-:Y:S01]  /*1e90*/  UIMAD.WIDE.U32 UR4, UR39, -0x55555555, URZ ;  /* 0xaaaaaaab270478a5 */ /* 0x000fe2000f8e003f */
[----:B------:R-:W-:Y:S01]  /*1ea0*/  LOP3.LUT R3, R10, 0x40, R3, 0xe2, !PT ;  /* 0x000000400a037812 */ /* 0x000fe200078ee203 */
[----:B------:R-:W-:Y:S01]  /*1eb0*/  IMAD.SHL.U32 R10, R18, 0x2, RZ ;  /* 0x00000002120a7824 */ /* 0x000fe200078e00ff */
[----:B------:R-:W-:Y:S01]  /*1ec0*/  SHF.R.S32.HI R159, RZ, 0x1f, R153 ;  /* 0x0000001fff9f7819 */ /* 0x000fe20000011499 */
[----:B------:R-:W-:Y:S01]  /*1ed0*/  USEL UR6, URZ, 0x1, !UP0 ;  /* 0x000000013f067887 */ /* 0x000fe2000c000000 */
[----:B------:R-:W-:Y:S01]  /*1ee0*/  IMAD R0, R0, -0x40, R5 ;  /* 0xffffffc000007824 */ /* 0x000fe200078e0205 */
[C---:B--2---:R-:W-:Y:S01]  /*1ef0*/  ISETP.GE.AND P0, PT, R9.reuse, R6, PT ;  /* 0x000000060900720c */ /* 0x044fe20003f06270 */
[----:B------:R-:W-:Y:S01]  /*1f00*/  IMAD R14, R4, -0x2, R6 ;  /* 0xfffffffe040e7824 */ /* 0x000fe200078e0206 */
[----:B------:R-:W-:Y:S01]  /*1f10*/  LOP3.LUT R10, R9, 0x6, R10, 0xf8, !PT ;  /* 0x00000006090a7812 */ /* 0x000fe200078ef80a */
[----:B------:R-:W-:Y:S01]  /*1f20*/  IMAD R4, R159, UR8, RZ ;  /* 0x000000089f047c24 */ /* 0x000fe2000f8e02ff */
[----:B------:R-:W-:Y:S01]  /*1f30*/  ISETP.GE.OR P0, PT, R13, UR7, P0 ;  /* 0x000000070d007c0c */ /* 0x000fe20008706670 */
[----:B------:R-:W-:Y:S01]  /*1f40*/  IMAD.WIDE R6, R157, 0x200, RZ ;  /* 0x000002009d067825 */ /* 0x000fe200078e02ff */
[----:B------:R-:W-:Y:S01]  /*1f50*/  SHF.R.S32.HI R11, RZ, 0x1f, R10 ;  /* 0x0000001fff0b7819 */ /* 0x000fe2000001140a */
[----:B------:R-:W-:-:S02]  /*1f60*/  USHF.R.U32.HI UR4, URZ, 0x3, UR5 ;  /* 0x000000033f047899 */ /* 0x000fc40008011605 */
[----:B------:R-:W-:Y:S01]  /*1f70*/  ULOP3.LUT UR38, UR38, UR6, URZ, 0x3c, !UPT ;  /* 0x0000000626267292 */ /* 0x000fe2000f8e3c3f */
[C---:B------:R-:W-:Y:S01]  /*1f80*/  IMAD R15, R153.reuse, UR9, R4 ;  /* 0x00000009990f7c24 */ /* 0x040fe2000f8e0204 */
[----:B------:R-:W-:Y:S01]  /*1f90*/  LOP3.LUT R171, R6, R3, R8, 0xfe, !PT ;  /* 0x0000000306ab7212 */ /* 0x000fe200078efe08 */
[----:B------:R-:W-:Y:S01]  /*1fa0*/  IMAD.WIDE.U32 R4, R153, UR8, R10 ;  /* 0x0000000899047c25 */ /* 0x000fe2000f8e000a */
[----:B------:R-:W-:Y:S01]  /*1fb0*/  UIMAD UR39, UR4, -0xc, UR39 ;  /* 0xfffffff4042778a4 */ /* 0x000fe2000f8e0227 */
[----:B------:R-:W-:Y:S01]  /*1fc0*/  IADD3 R3, -R13, UR7, R0 ;  /* 0x000000070d037c10 */ /* 0x000fe2000fffe100 */
[----:B------:R-:W-:Y:S01]  /*1fd0*/  @UP1 ULOP3.LUT UR38, UR38, 0x1, UR4, 0x78, !UPT ;  /* 0x0000000126261892 */ /* 0x000fe2000f8e7804 */
[----:B------:R-:W-:Y:S02]  /*1fe0*/  IMAD.IADD R5, R5, 0x1, R15 ;  /* 0x0000000105057824 */ /* 0x000fe400078e020f */
[----:B------:R-:W-:Y:S02]  /*1ff0*/  IMAD.IADD R14, R14, 0x1, -R9 ;  /* 0x000000010e0e7824 */ /* 0x000fe400078e0a09 */
[----:B------:R-:W-:Y:S01]  /*2000*/  IMAD.MOV.U32 R0, RZ, RZ, -0x1 ;  /* 0xffffffffff007424 */ /* 0x000fe200078e00ff */
[----:B------:R-:W-:Y:S06]  /*2010*/  @P0 BRA `(.L_x_33) ;  /* 0x000000a400840947 */ /* 0x000fec0003800000 */
[----:B------:R-:W0:Y:S01]  /*2020*/  LDC.64 R12, c[0x0][0x5c8] ;  /* 0x00017200ff0c7b82 */ /* 0x000e220000000a00 */
[----:B-----5:R-:W-:Y:S01]  /*2030*/  FSETP.NEU.AND P1, PT, R155, RZ, PT ;  /* 0x000000ff9b00720b */ /* 0x020fe20003f2d000 */
[----:B------:R-:W-:Y:S01]  /*2040*/  BSSY B0, `(.L_x_33) ;  /* 0x0000a5e000007945 */ /* 0x000fe20003800000 */
[----:B------:R-:W-:-:S04]  /*2050*/  ISETP.GT.AND P4, PT, R14, RZ, PT ;  /* 0x000000ff0e00720c */ /* 0x000fc80003f84270 */
[----:B------:R-:W-:Y:S01]  /*2060*/  ISETP.GT.AND P0, PT, R3, RZ, P4 ;  /* 0x000000ff0300720c */ /* 0x000fe20002704270 */
[-C--:B0-----:R-:W-:Y:S02]  /*2070*/  IMAD R8, R7, R12.reuse, RZ ;  /* 0x0000000c07087224 */ /* 0x081fe400078e02ff */
[----:B------:R-:W-:-:S04]  /*2080*/  IMAD.WIDE.U32 R166, R171, R12, R4 ;  /* 0x0000000caba67225 */ /* 0x000fc800078e0004 */
[----:B------:R-:W-:-:S04]  /*2090*/  IMAD R5, R171, R13, R8 ;  /* 0x0000000dab057224 */ /* 0x000fc800078e0208 */
[----:B------:R-:W-:Y:S01]  /*20a0*/  IMAD.IADD R173, R167, 0x1, R5 ;  /* 0x00000001a7ad7824 */ /* 0x000fe200078e0205 */
[----:B------:R-:W-:Y:S06]  /*20b0*/  @!P1 BRA `(.L_x_34) ;  /* 0x0000007000bc9947 */ /* 0x000fec0003800000 */
[----:B------:R-:W0:Y:S01]  /*20c0*/  LDC.64 R162, c[0x0][0x5b8] ;  /* 0x00016e00ffa27b82 */ /* 0x000e220000000a00 */
[----:B------:R-:W-:-:S07]  /*20d0*/  ULDC.64 UR4, c[0x0][0x5c0] ;  /* 0x0001700000047ab9 */ /* 0x000fce0000000a00 */
[----:B------:R-:W1:Y:S08]  /*20e0*/  LDC.64 R20, c[0x0][0x5b0] ;  /* 0x00016c00ff147b82 */ /* 0x000e700000000a00 */
[----:B------:R-:W2:Y:S01]  /*20f0*/  LDC.64 R160, c[0x0][0x5a8] ;  /* 0x00016a00ffa07b82 */ /* 0x000ea20000000a00 */
[-C--:B0-----:R-:W-:Y:S02]  /*2100*/  IMAD R4, R159, R162.reuse, RZ ;  /* 0x000000a29f047224 */ /* 0x081fe400078e02ff */
[----:B------:R-:W-:-:S04]  /*2110*/  IMAD.WIDE.U32 R168, R153, R162, R10 ;  /* 0x000000a299a87225 */ /* 0x000fc800078e000a */
[----:B------:R-:W-:Y:S02]  /*2120*/  IMAD R159, R153, R163, R4 ;  /* 0x000000a3999f7224 */ /* 0x000fe400078e0204 */
[-C--:B-1----:R-:W-:Y:S02]  /*2130*/  IMAD R6, R7, R20.reuse, RZ ;  /* 0x0000001407067224 */ /* 0x082fe400078e02ff */
[----:B------:R-:W-:Y:S02]  /*2140*/  IMAD.IADD R9, R169, 0x1, R159 ;  /* 0x00000001a9097824 */ /* 0x000fe400078e029f */
[----:B------:R-:W-:Y:S02]  /*2150*/  IMAD.MOV.U32 R8, RZ, RZ, R168 ;  /* 0x000000ffff087224 */ /* 0x000fe400078e00a8 */
[C---:B------:R-:W-:Y:S02]  /*2160*/  IMAD R163, R171.reuse, R21, R6 ;  /* 0x00000015aba37224 */ /* 0x040fe400078e0206 */
[----:B------:R-:W-:-:S04]  /*2170*/  IMAD.WIDE.U32 R4, R171, R20, R8 ;  /* 0x00000014ab047225 */ /* 0x000fc800078e0008 */
[----:B------:R-:W-:Y:S01]  /*2180*/  IMAD.IADD R5, R5, 0x1, R163 ;  /* 0x0000000105057824 */ /* 0x000fe200078e02a3 */
[----:B--2---:R-:W-:-:S04]  /*2190*/  LEA R6, P1, R4, R160, 0x1 ;  /* 0x000000a004067211 */ /* 0x004fc800078208ff */
[----:B------:R-:W-:-:S05]  /*21a0*/  LEA.HI.X R7, R4, R161, R5, 0x1, P1 ;  /* 0x000000a104077211 */ /* 0x000fca00008f0c05 */
[----:B------:R-:W2:Y:S01]  /*21b0*/  @P0 LDG.E.LTC128B.U16 R15, desc[UR36][R6.64] ;  /* 0x00000024060f0981 */ /* 0x000ea2000c1e1520 */
[----:B------:R-:W-:Y:S01]  /*21c0*/  IMAD.WIDE.U32 R156, R171, R20, R10 ;  /* 0x00000014ab9c7225 */ /* 0x000fe200078e000a */
[----:B------:R-:W-:Y:S01]  /*21d0*/  ISETP.GT.AND P6, PT, R14, 0x1, PT ;  /* 0x000000010e00780c */ /* 0x000fe20003fc4270 */
[----:B------:R-:W-:Y:S01]  /*21e0*/  BSSY B1, `(.L_x_35) ;  /* 0x0000015000017945 */ /* 0x000fe20003800000 */
[----:B------:R-:W-:Y:S01]  /*21f0*/  LOP3.LUT R152, R152, 0xfffffffd, RZ, 0xc0, !PT ;  /* 0xfffffffd98987812 */ /* 0x000fe200078ec0ff */
[----:B------:R-:W-:Y:S02]  /*2200*/  IMAD.IADD R157, R163, 0x1, R157 ;  /* 0x00000001a39d7824 */ /* 0x000fe400078e029d */
[----:B------:R-:W-:-:S03]  /*2210*/  IMAD.WIDE.U32 R164, R153, R162, R156 ;  /* 0x000000a299a47225 */ /* 0x000fc600078e009c */
[----:B------:R-:W-:-:S05]  /*2220*/  LEA R156, P2, R164, R160, 0x1 ;  /* 0x000000a0a49c7211 */ /* 0x000fca00078408ff */
[----:B------:R-:W-:Y:S01]  /*2230*/  @P6 LOP3.LUT R152, R152, 0x2, RZ, 0xfc, !PT ;  /* 0x0000000298986812 */ /* 0x000fe200078efcff */
[----:B--2---:R-:W-:-:S04]  /*2240*/  IMAD.U32 R4, R15, 0x10000, RZ ;  /* 0x000100000f047824 */ /* 0x004fc800078e00ff */
[----:B------:R-:W-:Y:S01]  /*2250*/  FMUL R5, R4, R155 ;  /* 0x0000009b04057220 */ /* 0x000fe20000400000 */
[----:B------:R-:W-:-:S03]  /*2260*/  LEA R4, P1, R166, UR4, 0x1 ;  /* 0x00000004a6047c11 */ /* 0x000fc6000f8208ff */
[----:B------:R-:W-:Y:S01]  /*2270*/  FFMA R120, R120, R154, R5 ;  /* 0x0000009a78787223 */ /* 0x000fe20000000005 */
[----:B------:R-:W-:Y:S02]  /*2280*/  LEA.HI.X R5, R166, UR5, R173, 0x1, P1 ;  /* 0x00000005a6057c11 */ /* 0x000fe400088f0cad */
[----:B------:R-:W-:Y:S02]  /*2290*/  ISETP.GT.AND P1, PT, R3, RZ, P6 ;  /* 0x000000ff0300720c */ /* 0x000fe40003724270 */
[----:B------:R-:W-:Y:S01]  /*22a0*/  F2FP.BF16.F32.PACK_AB R157, RZ, R120 ;  /* 0x00000078ff9d723e */ /* 0x000fe200000010ff */
[----:B------:R-:W-:-:S03]  /*22b0*/  IMAD.IADD R120, R159, 0x1, R165 ;  /* 0x000000019f787824 */ /* 0x000fc600078e02a5 */
[----:B------:R-:W-:Y:S02]  /*22c0*/  PRMT R165, R157, 0x7610, R165 ;  /* 0x000076109da57816 */ /* 0x000fe400000000a5 */
[----:B------:R-:W-:Y:S01]  /*22d0*/  LEA.HI.X R157, R164, R161, R120, 0x1, P2 ;  /* 0x000000a1a49d7211 */ /* 0x000fe200010f0c78 */
[C---:B------:R-:W-:Y:S02]  /*22e0*/  IMAD.SHL.U32 R164, R20.reuse, 0x8, RZ ;  /* 0x0000000814a47824 */ /* 0x040fe400078e00ff */
[----:B------:R0:W-:Y:S02]  /*22f0*/  @P0 STG.E.U16 desc[UR36][R4.64], R165 ;  /* 0x000000a504000986 */ /* 0x0001e4000c101524 */
[----:B0-----:R-:W-:Y:S01]  /*2300*/  SHF.L.U64.HI R165, R20, 0x3, R21 ;  /* 0x0000000314a57819 */ /* 0x001fe20000010215 */
[----:B------:R-:W-:Y:S06]  /*2310*/  @!P1 BRA `(.L_x_36) ;  /* 0x0000000000049947 */ /* 0x000fec0003800000 */
[----:B------:R0:W5:Y:S02]  /*2320*/  LDG.E.LTC128B.U16 R15, desc[UR36][R156.64+0x2] ;  /* 0x000002249c0f7981 */ /* 0x000164000c1e1520 */
.L_x_36:
[----:B------:R-:W-:Y:S05]  /*2330*/  BSYNC B1 ;  /* 0x0000000000017941 */ /* 0x000fea0003800000 */
.L_x_35:
[----:B-----5:R-:W-:Y:S01]  /*2340*/  IMAD.U32 R8, R15, 0x10000, RZ ;  /* 0x000100000f087824 */ /* 0x020fe200078e00ff */
[----:B------:R-:W-:Y:S01]  /*2350*/  ISETP.GT.AND P0, PT, R3, 0x8, P4 ;  /* 0x000000080300780c */ /* 0x000fe20002704270 */
[----:B------:R-:W-:-:S04]  /*2360*/  IMAD.WIDE.U32 R164, R171, R20, R164 ;  /* 0x00000014aba47225 */ /* 0x000fc800078e00a4 */
[----:B------:R-:W-:Y:S01]  /*2370*/  FMUL R8, R8, R155 ;  /* 0x0000009b08087220 */ /* 0x000fe20000400000 */
[----:B------:R-:W-:Y:S01]  /*2380*/  IMAD.IADD R163, R163, 0x1, R165 ;  /* 0x00000001a3a37824 */ /* 0x000fe200078e02a5 */
[----:B------:R-:W-:Y:S02]  /*2390*/  IADD3 R168, P2, R168, R164, RZ ;  /* 0x000000a4a8a87210 */ /* 0x000fe40007f5e0ff */
[----:B------:R-:W-:-:S03]  /*23a0*/  FFMA R121, R121, R154, R8 ;  /* 0x0000009a79797223 */ /* 0x000fc60000000008 */
[----:B------:R-:W-:Y:S02]  /*23b0*/  IMAD.X R9, R163, 0x1, R9, P2 ;  /* 0x00000001a3097824 */ /* 0x000fe400010e0609 */
[----:B------:R-:W-:Y:S02]  /*23c0*/  F2FP.BF16.F32.PACK_AB R121, RZ, R121 ;  /* 0x00000079ff79723e */ /* 0x000fe400000010ff */
[C---:B------:R-:W-:Y:S02]  /*23d0*/  LEA R8, P2, R168.reuse, R160, 0x1 ;  /* 0x000000a0a8087211 */ /* 0x040fe400078408ff */
[----:B------:R-:W-:Y:S02]  /*23e0*/  PRMT R165, R121, 0x7610, R165 ;  /* 0x0000761079a57816 */ /* 0x000fe400000000a5 */
[----:B------:R-:W-:Y:S02]  /*23f0*/  PRMT R121, R15, 0x7610, R121 ;  /* 0x000076100f797816 */ /* 0x000fe40000000079 */
[----:B------:R-:W-:Y:S01]  /*2400*/  LEA.HI.X R9, R168, R161, R9, 0x1, P2 ;  /* 0x000000a1a8097211 */ /* 0x000fe200010f0c09 */
[----:B------:R1:W-:Y:S04]  /*2410*/  @P1 STG.E.U16 desc[UR36][R4.64+0x2], R165 ;  /* 0x000002a504001986 */ /* 0x0003e8000c101524 */
[----:B------:R-:W2:Y:S01]  /*2420*/  @P0 LDG.E.LTC128B.U16 R121, desc[UR36][R8.64] ;  /* 0x0000002408790981 */ /* 0x000ea2000c1e1520 */
[----:B------:R-:W-:Y:S01]  /*2430*/  IADD3 R10, P1, R10, R164, RZ ;  /* 0x000000a40a0a7210 */ /* 0x000fe20007f3e0ff */
[----:B------:R-:W-:Y:S01]  /*2440*/  BSSY B1, `(.L_x_37) ;  /* 0x0000011000017945 */ /* 0x000fe20003800000 */
[----:B------:R-:W-:-:S03]  /*2450*/  ISETP.GT.AND P2, PT, R3, 0x8, P6 ;  /* 0x000000080300780c */ /* 0x000fc60003744270 */
[----:B------:R-:W-:Y:S02]  /*2460*/  IMAD.X R11, R11, 0x1, R163, P1 ;  /* 0x000000010b0b7824 */ /* 0x000fe400008e06a3 */
[----:B------:R-:W-:Y:S01]  /*2470*/  IMAD.WIDE.U32 R162, R153, R162, R10 ;  /* 0x000000a299a27225 */ /* 0x000fe200078e000a */
[C---:B------:R-:W-:Y:S02]  /*2480*/  SHF.L.U64.HI R11, R12.reuse, 0x4, R13 ;  /* 0x000000040c0b7819 */ /* 0x040fe4000001020d */
[----:B------:R-:W-:Y:S02]  /*2490*/  LEA R10, P1, R12, R4, 0x4 ;  /* 0x000000040c0a7211 */ /* 0x000fe400078220ff */
[----:B------:R-:W-:-:S03]  /*24a0*/  LEA R160, P3, R162, R160, 0x1 ;  /* 0x000000a0a2a07211 */ /* 0x000fc600078608ff */
[----:B------:R-:W-:Y:S02]  /*24b0*/  IMAD.X R11, R11, 0x1, R5, P1 ;  /* 0x000000010b0b7824 */ /* 0x000fe400008e0605 */
[----:B--2---:R-:W-:-:S04]  /*24c0*/  IMAD.U32 R120, R121, 0x10000, RZ ;  /* 0x0001000079787824 */ /* 0x004fc800078e00ff */
[----:B------:R-:W-:Y:S01]  /*24d0*/  FMUL R15, R120, R155 ;  /* 0x0000009b780f7220 */ /* 0x000fe20000400000 */
[----:B------:R-:W-:-:S03]  /*24e0*/  IMAD.IADD R120, R159, 0x1, R163 ;  /* 0x000000019f787824 */ /* 0x000fc600078e02a3 */
[----:B------:R-:W-:Y:S02]  /*24f0*/  FFMA R15, R122, R154, R15 ;  /* 0x0000009a7a0f7223 */ /* 0x000fe4000000000f */
[----:B------:R-:W-:-:S03]  /*2500*/  LEA.HI.X R161, R162, R161, R120, 0x1, P3 ;  /* 0x000000a1a2a17211 */ /* 0x000fc600018f0c78 */
[----:B------:R-:W-:-:S05]  /*2510*/  F2FP.BF16.F32.PACK_AB R15, RZ, R15 ;  /* 0x0000000fff0f723e */ /* 0x000fca00000010ff */
[----:B------:R1:W-:Y:S01]  /*2520*/  @P0 STG.E.U16 desc[UR36][R10.64], R15 ;  /* 0x0000000f0a000986 */ /* 0x0003e2000c101524 */
[----:B------:R-:W-:Y:S05]  /*2530*/  @!P2 BRA `(.L_x_38) ;  /* 0x000000000004a947 */ /* 0x000fea0003800000 */
[----:B------:R2:W5:Y:S02]  /*2540*/  LDG.E.LTC128B.U16 R121, desc[UR36][R160.64+0x2] ;  /* 0x00000224a0797981 */ /* 0x000564000c1e1520 */
.L_x_38:
[----:B------:R-:W-:Y:S05]  /*2550*/  BSYNC B1 ;  /* 0x0000000000017941 */ /* 0x000fea0003800000 */
.L_x_37:
[----:B-----5:R-:W-:Y:S01]  /*2560*/  IMAD.U32 R120, R121, 0x10000, RZ ;  /* 0x0001000079787824 */ /* 0x020fe200078e00ff */
[----:B------:R-:W-:Y:S01]  /*2570*/  ISETP.GT.AND P3, PT, R14, 0x8, PT ;  /* 0x000000080e00780c */ /* 0x000fe20003f64270 */
[----:B------:R-:W-:Y:S01]  /*2580*/  BSSY B1, `(.L_x_39) ;  /* 0x000000a000017945 */ /* 0x000fe20003800000 */
[----:B------:R-:W-:Y:S01]  /*2590*/  LOP3.LUT R152, R152, 0xfffffffb, RZ, 0xc0, !PT ;  /* 0xfffffffb98987812 */ /* 0x000fe200078ec0ff */
[----:B------:R-:W-:Y:S01]  /*25a0*/  FMUL R120, R120, R155 ;  /* 0x0000009b78787220 */ /* 0x000fe20000400000 */
[----:B------:R-:W-:-:S03]  /*25b0*/  ISETP.GT.AND P1, PT, R3, RZ, P3 ;  /* 0x000000ff0300720c */ /* 0x000fc60001f24270 */
[----:B------:R-:W-:-:S05]  /*25c0*/  FFMA R120, R123, R154, R120 ;  /* 0x0000009a7b787223 */ /* 0x000fca0000000078 */
[----:B------:R-:W-:Y:S02]  /*25d0*/  F2FP.BF16.F32.PACK_AB R120, RZ, R120 ;  /* 0x00000078ff78723e */ /* 0x000fe400000010ff */
[----:B------:R-:W-:-:S03]  /*25e0*/  @P3 LOP3.LUT R152, R152, 0x4, RZ, 0xfc, !PT ;  /* 0x0000000498983812 */ /* 0x000fc600078efcff */
[----:B------:R3:W-:Y:S01]  /*25f0*/  @P2 STG.E.U16 desc[UR36][R10.64+0x2], R120 ;  /* 0x000002780a002986 */ /* 0x0007e2000c101524 */
[----:B------:R-:W-:Y:S05]  /*2600*/  @!P1 BRA `(.L_x_40) ;  /* 0x0000000000049947 */ /* 0x000fea0003800000 */
[----:B------:R4:W5:Y:S02]  /*2610*/  LDG.E.LTC128B.U16 R121, desc[UR36][R156.64+0x10] ;  /* 0x000010249c797981 */ /* 0x000964000c1e1520 */
.L_x_40:
[----:B------:R-:W-:Y:S05]  /*2620*/  BSYNC B1 ;  /* 0x0000000000017941 */ /* 0x000fea0003800000 */
.L_x_39:
[----:B---3-5:R-:W-:Y:S01]  /*2630*/  IMAD.U32 R120, R121, 0x10000, RZ ;  /* 0x0001000079787824 */ /* 0x028fe200078e00ff */
[----:B------:R-:W-:Y:S01]  /*2640*/  ISETP.GT.AND P2, PT, R14, 0x9, PT ;  /* 0x000000090e00780c */ /* 0x000fe20003f44270 */
[----:B------:R-:W-:Y:S01]  /*2650*/  BSSY B1, `(.L_x_41) ;  /* 0x000000a000017945 */ /* 0x000fe20003800000 */
[----:B------:R-:W-:Y:S01]  /*2660*/  LOP3.LUT R152, R152, 0xfffffff7, RZ, 0xc0, !PT ;  /* 0xfffffff798987812 */ /* 0x000fe200078ec0ff */
[----:B-1----:R-:W-:Y:S01]  /*2670*/  FMUL R15, R120, R155 ;  /* 0x0000009b780f7220 */ /* 0x002fe20000400000 */
[----:B------:R-:W-:-:S03]  /*2680*/  ISETP.GT.AND P0, PT, R3, RZ, P2 ;  /* 0x000000ff0300720c */ /* 0x000fc60001704270 */
[----:B------:R-:W-:-:S05]  /*2690*/  FFMA R15, R124, R154, R15 ;  /* 0x0000009a7c0f7223 */ /* 0x000fca000000000f */
[----:B------:R-:W-:Y:S02]  /*26a0*/  F2FP.BF16.F32.PACK_AB R15, RZ, R15 ;  /* 0x0000000fff0f723e */ /* 0x000fe400000010ff */
[----:B------:R-:W-:-:S03]  /*26b0*/  @P2 LOP3.LUT R152, R152, 0x8, RZ, 0xfc, !PT ;  /* 0x0000000898982812 */ /* 0x000fc600078efcff */
[----:B------:R1:W-:Y:S01]  /*26c0*/  @P1 STG.E.U16 desc[UR36][R4.64+0x10], R15 ;  /* 0x0000100f04001986 */ /* 0x0003e2000c101524 */
[----:B------:R-:W-:Y:S05]  /*26d0*/  @!P0 BRA `(.L_x_42) ;  /* 0x0000000000048947 */ /* 0x000fea0003800000 */
[----:B------:R3:W5:Y:S02]  /*26e0*/  LDG.E.LTC128B.U16 R121, desc[UR36][R156.64+0x12] ;  /* 0x000012249c797981 */ /* 0x000764000c1e1520 */
.L_x_42:
[----:B------:R-:W-:Y:S05]  /*26f0*/  BSYNC B1 ;  /* 0x0000000000017941 */ /* 0x000fea0003800000 */
.L_x_41:
[----:B-----5:R-:W-:Y:S01]  /*2700*/  IMAD.U32 R120, R121, 0x10000, RZ ;  /* 0x0001000079787824 */ /* 0x020fe200078e00ff */
[----:B------:R-:W-:Y:S01]  /*2710*/  ISETP.GT.AND P1, PT, R3, 0x8, P3 ;  /* 0x000000080300780c */ /* 0x000fe20001f24270 */
[----:B------:R-:W-:Y:S02]  /*2720*/  BSSY B1, `(.L_x_43) ;  /* 0x0000007000017945 */ /* 0x000fe40003800000 */
[----:B------:R-:W-:-:S04]  /*2730*/  FMUL R120, R120, R155 ;  /* 0x0000009b78787220 */ /* 0x000fc80000400000 */
[----:B------:R-:W-:-:S05]  /*2740*/  FFMA R120, R125, R154, R120 ;  /* 0x0000009a7d787223 */ /* 0x000fca0000000078 */
[----:B------:R-:W-:-:S05]  /*2750*/  F2FP.BF16.F32.PACK_AB R120, RZ, R120 ;  /* 0x00000078ff78723e */ /* 0x000fca00000010ff */
[----:B------:R0:W-:Y:S01]  /*2760*/  @P0 STG.E.U16 desc[UR36][R4.64+0x12], R120 ;  /* 0x0000127804000986 */ /* 0x0001e2000c101524 */
[----:B------:R-:W-:Y:S05]  /*2770*/  @!P1 BRA `(.L_x_44) ;  /* 0x0000000000049947 */ /* 0x000fea0003800000 */
[----:B------:R0:W5:Y:S02]  /*2780*/  LDG.E.LTC128B.U16 R121, desc[UR36][R160.64+0x10] ;  /* 0x00001024a0797981 */ /* 0x000164000c1e1520 */
.L_x_44:
[----:B------:R-:W-:Y:S05]  /*2790*/  BSYNC B1 ;  /* 0x0000000000017941 */ /* 0x000fea0003800000 */
.L_x_43:
[----:B0----5:R-:W-:Y:S01]  /*27a0*/  IMAD.U32 R120, R121, 0x10000, RZ ;  /* 0x0001000079787824 */ /* 0x021fe200078e00ff */
[----:B------:R-:W-:Y:S01]  /*27b0*/  ISETP.GT.AND P0, PT, R3, 0x8, P2 ;  /* 0x000000080300780c */ /* 0x000fe20001704270 */
[----:B------:R-:W-:Y:S02]  /*27c0*/  BSSY B1, `(.L_x_45) ;  /* 0x0000007000017945 */ /* 0x000fe40003800000 */
[----:B-1----:R-:W-:-:S04]  /*27d0*/  FMUL R15, R120, R155 ;  /* 0x0000009b780f7220 */ /* 0x002fc80000400000 */
[----:B------:R-:W-:-:S05]  /*27e0*/  FFMA R15, R126, R154, R15 ;  /* 0x0000009a7e0f7223 */ /* 0x000fca000000000f */
[----:B------:R-:W-:-:S05]  /*27f0*/  F2FP.BF16.F32.PACK_AB R15, RZ, R15 ;  /* 0x0000000fff0f723e */ /* 0x000fca00000010ff */
[----:B------:R0:W-:Y:S01]  /*2800*/  @P1 STG.E.U16 desc[UR36][R10.64+0x10], R15 ;  /* 0x0000100f0a001986 */ /* 0x0001e2000c101524 */
[----:B------:R-:W-:Y:S05]  /*2810*/  @!P0 BRA `(.L_x_46) ;  /* 0x0000000000048947 */ /* 0x000fea0003800000 */
[----:B------:R1:W5:Y:S02]  /*2820*/  LDG.E.LTC128B.U16 R121, desc[UR36][R160.64+0x12] ;  /* 0x00001224a0797981 */ /* 0x000364000c1e1520 */
.L_x_46:
[----:B------:R-:W-:Y:S05]  /*2830*/  BSYNC B1 ;  /* 0x0000000000017941 */ /* 0x000fea0003800000 */
.L_x_45:
[C---:B-----5:R-:W-:Y:S01]  /*2840*/  IMAD.U32 R120, R121.reuse, 0x10000, RZ ;  /* 0x0001000079787824 */ /* 0x060fe200078e00ff */
[----:B------:R-:W-:Y:S01]  /*2850*/  ISETP.GT.AND P2, PT, R14, 0x10, PT ;  /* 0x000000100e00780c */ /* 0x000fe20003f44270 */
[----:B------:R-:W-:Y:S01]  /*2860*/  BSSY B1, `(.L_x_47) ;  /* 0x000000b000017945 */ /* 0x000fe20003800000 */
[----:B------:R-:W-:Y:S01]  /*2870*/  LOP3.LUT R152, R152, 0xffffffef, RZ, 0xc0, !PT ;  /* 0xffffffef98987812 */ /* 0x000fe200078ec0ff */
[----:B------:R-:W-:Y:S01]  /*2880*/  FMUL R120, R120, R155 ;  /* 0x0000009b78787220 */ /* 0x000fe20000400000 */
[----:B0-----:R-:W-:-:S03]  /*2890*/  PRMT R15, R121, 0x7610, R15 ;  /* 0x00007610790f7816 */ /* 0x001fc6000000000f */
[----:B------:R-:W-:-:S05]  /*28a0*/  FFMA R120, R127, R154, R120 ;  /* 0x0000009a7f787223 */ /* 0x000fca0000000078 */
[----:B------:R-:W-:Y:S02]  /*28b0*/  F2FP.BF16.F32.PACK_AB R120, RZ, R120 ;  /* 0x00000078ff78723e */ /* 0x000fe400000010ff */
[----:B------:R-:W-:-:S03]  /*28c0*/  @P2 LOP3.LUT R152, R152, 0x10, RZ, 0xfc, !PT ;  /* 0x0000001098982812 */ /* 0x000fc600078efcff */
[----:B------:R0:W-:Y:S01]  /*28d0*/  @P0 STG.E.U16 desc[UR36][R10.64+0x12], R120 ;  /* 0x000012780a000986 */ /* 0x0001e2000c101524 */
[----:B------:R-:W-:-:S13]  /*28e0*/  ISETP.GT.AND P0, PT, R3, RZ, P2 ;  /* 0x000000ff0300720c */ /* 0x000fda0001704270 */
[----:B0-----:R-:W-:Y:S05]  /*28f0*/  @!P0 BRA `(.L_x_48) ;  /* 0x0000000000048947 */ /* 0x001fea0003800000 */
[----:B------:R0:W5:Y:S02]  /*2900*/  LDG.E.LTC128B.U16 R15, desc[UR36][R156.64+0x20] ;  /* 0x000020249c0f7981 */ /* 0x000164000c1e1520 */
.L_x_48:
[----:B------:R-:W-:Y:S05]  /*2910*/  BSYNC B1 ;  /* 0x0000000000017941 */ /* 0x000fea0003800000 */
.L_x_47:
[----:B-----5:R-:W-:Y:S01]  /*2920*/  IMAD.U32 R120, R15, 0x10000, RZ ;  /* 0x000100000f787824 */ /* 0x020fe200078e00ff */
[C---:B------:R-:W-:Y:S01]  /*2930*/  SHF.L.U64.HI R125, R12.reuse, 0x8, R13 ;  /* 0x000000080c7d7819 */ /* 0x040fe2000001020d */
[----:B------:R-:W-:Y:S01]  /*2940*/  IMAD.SHL.U32 R123, R12, 0x100, RZ ;  /* 0x000001000c7b7824 */ /* 0x000fe200078e00ff */
[----:B------:R-:W-:Y:S01]  /*2950*/  ISETP.GT.AND P1, PT, R14, 0x11, PT ;  /* 0x000000110e00780c */ /* 0x000fe20003f24270 */
[----:B------:R-:W-:Y:S01]  /*2960*/  FMUL R121, R120, R155 ;  /* 0x0000009b78797220 */ /* 0x000fe20000400000 */
[----:B------:R-:W-:Y:S01]  /*2970*/  LOP3.LUT R152, R152, 0xffffffdf, RZ, 0xc0, !PT ;  /* 0xffffffdf98987812 */ /* 0x000fe200078ec0ff */
[----:B------:R-:W-:Y:S02]  /*2980*/  BSSY B1, `(.L_x_49) ;  /* 0x000000e000017945 */ /* 0x000fe40003800000 */
[----:B------:R-:W-:-:S05]  /*2990*/  FFMA R121, R128, R154, R121 ;  /* 0x0000009a80797223 */ /* 0x000fca0000000079 */
[----:B------:R-:W-:-:S03]  /*29a0*/  F2FP.BF16.F32.PACK_AB R121, RZ, R121 ;  /* 0x00000079ff79723e */ /* 0x000fc600000010ff */
[----:B------:R-:W-:Y:S02]  /*29b0*/  @P1 LOP3.LUT R152, R152, 0x20, RZ, 0xfc, !PT ;  /* 0x0000002098981812 */ /* 0x000fe400078efcff */
[----:B------:R-:W-:Y:S02]  /*29c0*/  PRMT R120, R121, 0x7610, R120 ;  /* 0x0000761079787816 */ /* 0x000fe40000000078 */
[----:B------:R-:W-:-:S03]  /*29d0*/  LOP3.LUT R121, R123, 0x2, RZ, 0xfc, !PT ;  /* 0x000000027b797812 */ /* 0x000fc600078efcff */
[----:B------:R0:W-:Y:S01]  /*29e0*/  @P0 STG.E.U16 desc[UR36][R4.64+0x20], R120 ;  /* 0x0000207804000986 */ /* 0x0001e2000c101524 */
[----:B------:R-:W-:-:S05]  /*29f0*/  IADD3 R162, P0, R121, R4, RZ ;  /* 0x0000000479a27210 */ /* 0x000fca0007f1e0ff */
[----:B------:R-:W-:Y:S01]  /*2a00*/  IMAD.X R163, R125, 0x1, R5, P0 ;  /* 0x000000017da37824 */ /* 0x000fe200000e0605 */
[----:B------:R-:W-:-:S05]  /*2a10*/  IADD3 R12, P0, R123, R4, RZ ;  /* 0x000000047b0c7210 */ /* 0x000fca0007f1e0ff */
[----:B------:R-:W-:Y:S01]  /*2a20*/  IMAD.X R13, R125, 0x1, R5, P0 ;  /* 0x000000017d0d7824 */ /* 0x000fe200000e0605 */
[----:B------:R-:W-:-:S13]  /*2a30*/  ISETP.GT.AND P0, PT, R3, RZ, P1 ;  /* 0x000000ff0300720c */ /* 0x000fda0000f04270 */
[----:B0-----:R-:W-:Y:S05]  /*2a40*/  @!P0 BRA `(.L_x_50) ;  /* 0x0000000000048947 */ /* 0x001fea0003800000 */
[----:B------:R0:W5:Y:S02]  /*2a50*/  LDG.E.LTC128B.U16 R15, desc[UR36][R156.64+0x22] ;  /* 0x000022249c0f7981 */ /* 0x000164000c1e1520 */
.L_x_50:
[----:B------:R-:W-:Y:S05]  /*2a60*/  BSYNC B1 ;  /* 0x0000000000017941 */ /* 0x000fea0003800000 */
.L_x_49:
[----:B-----5:R-:W-:Y:S01]  /*2a70*/  IMAD.U32 R120, R15, 0x10000, RZ ;  /* 0x000100000f787824 */ /* 0x020fe200078e00ff */
[----:B------:R-:W-:Y:S03]  /*2a80*/  BSSY B1, `(.L_x_51) ;  /* 0x0000008000017945 */ /* 0x000fe60003800000 */
[----:B------:R-:W-:-:S04]  /*2a90*/  FMUL R120, R120, R155 ;  /* 0x0000009b78787220 */ /* 0x000fc80000400000 */
[----:B------:R-:W-:-:S05]  /*2aa0*/  FFMA R120, R129, R154, R120 ;  /* 0x0000009a81787223 */ /* 0x000fca0000000078 */
[----:B------:R-:W-:-:S05]  /*2ab0*/  F2FP.BF16.F32.PACK_AB R120, RZ, R120 ;  /* 0x00000078ff78723e */ /* 0x000fca00000010ff */
[----:B------:R0:W-:Y:S01]  /*2ac0*/  @P0 STG.E.U16 desc[UR36][R4.64+0x22], R120 ;  /* 0x0000227804000986 */ /* 0x0001e2000c101524 */
[----:B------:R-:W-:-:S13]  /*2ad0*/  ISETP.GT.AND P0, PT, R3, 0x8, P2 ;  /* 0x000000080300780c */ /* 0x000fda0001704270 */
[----:B0-----:R-:W-:Y:S05]  /*2ae0*/  @!P0 BRA `(.L_x_52) ;  /* 0x0000000000048947 */ /* 0x001fea0003800000 */
[----:B------:R0:W5:Y:S02]  /*2af0*/  LDG.E.LTC128B.U16 R15, desc[UR36][R160.64+0x20] ;  /* 0x00002024a00f7981 */ /* 0x000164000c1e1520 */
.L_x_52:
[----:B------:R-:W-:Y:S05]  /*2b00*/  BSYNC B1 ;  /* 0x0000000000017941 */ /* 0x000fea0003800000 */
.L_x_51:
        /* <DEDUP_REMOVED lines=9> */
.L_x_54:
[----:B------:R-:W-:Y:S05]  /*2ba0*/  BSYNC B1 ;  /* 0x0000000000017941 */ /* 0x000fea0003800000 */
.L_x_53:
[----:B-----5:R-:W-:Y:S01]  /*2bb0*/  IMAD.U32 R120, R15, 0x10000, RZ ;  /* 0x000100000f787824 */ /* 0x020fe200078e00ff */
[----:B------:R-:W-:Y:S01]  /*2bc0*/  ISETP.GT.AND P2, PT, R14, 0x18, PT ;  /* 0x000000180e00780c */ /* 0x000fe20003f44270 */
[----:B------:R-:W-:Y:S01]  /*2bd0*/  BSSY B1, `(.L_x_55) ;  /* 0x000000a000017945 */ /* 0x000fe20003800000 */
[----:B------:R-:W-:Y:S01]  /*2be0*/  LOP3.LUT R152, R152, 0xffffffbf, RZ, 0xc0, !PT ;  /* 0xffffffbf98987812 */ /* 0x000fe200078ec0ff */
[----:B------:R-:W-:-:S04]  /*2bf0*/  FMUL R120, R120, R155 ;  /* 0x0000009b78787220 */ /* 0x000fc80000400000 */
[----:B------:R-:W-:-:S05]  /*2c00*/  FFMA R120, R131, R154, R120 ;  /* 0x0000009a83787223 */ /* 0x000fca0000000078 */
[----:B------:R-:W-:Y:S02]  /*2c10*/  F2FP.BF16.F32.PACK_AB R120, RZ, R120 ;  /* 0x00000078ff78723e */ /* 0x000fe400000010ff */
[----:B------:R-:W-:-:S03]  /*2c20*/  @P2 LOP3.LUT R152, R152, 0x40, RZ, 0xfc, !PT ;  /* 0x0000004098982812 */ /* 0x000fc600078efcff */
[----:B------:R0:W-:Y:S01]  /*2c30*/  @P0 STG.E.U16 desc[UR36][R10.64+0x22], R120 ;  /* 0x000022780a000986 */ /* 0x0001e2000c101524 */
[----:B------:R-:W-:-:S13]  /*2c40*/  ISETP.GT.AND P0, PT, R3, RZ, P2 ;  /* 0x000000ff0300720c */ /* 0x000fda0001704270 */
[----:B0-----:R-:W-:Y:S05]  /*2c50*/  @!P0 BRA `(.L_x_56) ;  /* 0x0000000000048947 */ /* 0x001fea0003800000 */
[----:B------:R0:W5:Y:S02]  /*2c60*/  LDG.E.LTC128B.U16 R15, desc[UR36][R156.64+0x30] ;  /* 0x000030249c0f7981 */ /* 0x000164000c1e1520 */
.L_x_56:
[----:B------:R-:W-:Y:S05]  /*2c70*/  BSYNC B1 ;  /* 0x0000000000017941 */ /* 0x000fea0003800000 */
.L_x_55:
        /* <DEDUP_REMOVED lines=12> */
.L_x_58:
[----:B------:R-:W-:Y:S05]  /*2d40*/  BSYNC B1 ;  /* 0x0000000000017941 */ /* 0x000fea0003800000 */
.L_x_57:
        /* <DEDUP_REMOVED lines=9> */
.L_x_60:
[----:B------:R-:W-:Y:S05]  /*2de0*/  BSYNC B1 ;  /* 0x0000000000017941 */ /* 0x000fea0003800000 */
.L_x_59:
        /* <DEDUP_REMOVED lines=9> */
.L_x_62:
[----:B------:R-:W-:Y:S05]  /*2e80*/  BSYNC B1 ;  /* 0x0000000000017941 */ /* 0x000fea0003800000 */
.L_x_61:
        /* <DEDUP_REMOVED lines=12> */
.L_x_64:
[----:B------:R-:W-:Y:S05]  /*2f50*/  BSYNC B1 ;  /* 0x0000000000017941 */ /* 0x000fea0003800000 */
.L_x_63:
        /* <DEDUP_REMOVED lines=12> */
.L_x_66:
[----:B------:R-:W-:Y:S05]  /*3020*/  BSYNC B1 ;  /* 0x0000000000017941 */ /* 0x000fea0003800000 */
.L_x_65:
        /* <DEDUP_REMOVED lines=9> */
.L_x_68:
[----:B------:R-:W-:Y:S05]  /*30c0*/  BSYNC B1 ;  /* 0x0000000000017941 */ /* 0x000fea0003800000 */
.L_x_67:
        /* <DEDUP_REMOVED lines=9> */
.L_x_70:
[----:B------:R-:W-:Y:S05]  /*3160*/  BSYNC B1 ;  /* 0x0000000000017941 */ /* 0x000fea0003800000 */
.L_x_69:
        /* <DEDUP_REMOVED lines=12> */
.L_x_72:
[----:B------:R-:W-:Y:S05]  /*3230*/  BSYNC B1 ;  /* 0x0000000000017941 */ /* 0x000fea0003800000 */
.L_x_71:
        /* <DEDUP_REMOVED lines=12> */
.L_x_74:
[----:B------:R-:W-:Y:S05]  /*3300*/  BSYNC B1 ;  /* 0x0000000000017941 */ /* 0x000fea0003800000 */
.L_x_73:
        /* <DEDUP_REMOVED lines=9> */
.L_x_76:
[----:B------:R-:W-:Y:S05]  /*33a0*/  BSYNC B1 ;  /* 0x0000000000017941 */ /* 0x000fea0003800000 */
.L_x_75:
        /* <DEDUP_REMOVED lines=9> */
.L_x_78:
[----:B------:R-:W-:Y:S05]  /*3440*/  BSYNC B1 ;  /* 0x0000000000017941 */ /* 0x000fea0003800000 */
.L_x_77:
[----:B-----5:R-:W-:Y:S01]  /*3450*/  IMAD.U32 R120, R15, 0x10000, RZ ;  /* 0x000100000f787824 */ /* 0x020fe200078e00ff */
[----:B------:R-:W-:Y:S01]  /*3460*/  ISETP.GT.AND P3, PT, R14, 0x30, PT ;  /* 0x000000300e00780c */ /* 0x000fe20003f64270 */
[----:B------:R-:W-:Y:S02]  /*3470*/  BSSY B1, `(.L_x_79) ;  /* 0x0000008000017945 */ /* 0x000fe40003800000 */
[----:B------:R-:W-:-:S04]  /*3480*/  FMUL R120, R120, R155 ;  /* 0x0000009b78787220 */ /* 0x000fc80000400000 */
[----:B------:R-:W-:-:S05]  /*3490*/  FFMA R120, R143, R154, R120 ;  /* 0x0000009a8f787223 */ /* 0x000fca0000000078 */
[----:B------:R-:W-:-:S05]  /*34a0*/  F2FP.BF16.F32.PACK_AB R120, RZ, R120 ;  /* 0x00000078ff78723e */ /* 0x000fca00000010ff */
[----:B------:R0:W-:Y:S01]  /*34b0*/  @P0 STG.E.U16 desc[UR36][R10.64+0x52], R120 ;  /* 0x000052780a000986 */ /* 0x0001e2000c101524 */
[----:B------:R-:W-:-:S13]  /*34c0*/  ISETP.GT.AND P0, PT, R3, RZ, P3 ;  /* 0x000000ff0300720c */ /* 0x000fda0001f04270 */
[----:B0-----:R-:W-:Y:S05]  /*34d0*/  @!P0 BRA `(.L_x_80) ;  /* 0x0000000000048947 */ /* 0x001fea0003800000 */
[----:B------:R0:W5:Y:S02]  /*34e0*/  LDG.E.LTC128B.U16 R15, desc[UR36][R156.64+0x60] ;  /* 0x000060249c0f7981 */ /* 0x000164000c1e1520 */
.L_x_80:
[----:B------:R-:W-:Y:S05]  /*34f0*/  BSYNC B1 ;  /* 0x0000000000017941 */ /* 0x000fea0003800000 */
.L_x_79:
        /* <DEDUP_REMOVED lines=10> */
.L_x_82:
[----:B------:R-:W-:Y:S05]  /*35a0*/  BSYNC B1 ;  /* 0x0000000000017941 */ /* 0x000fea0003800000 */
.L_x_81:
        /* <DEDUP_REMOVED lines=9> */
.L_x_84:
[----:B------:R-:W-:Y:S05]  /*3640*/  BSYNC B1 ;  /* 0x0000000000017941 */ /* 0x000fea0003800000 */
.L_x_83:
        /* <DEDUP_REMOVED lines=9> */
.L_x_86:
[----:B------:R-:W-:Y:S05]  /*36e0*/  BSYNC B1 ;  /* 0x0000000000017941 */ /* 0x000fea0003800000 */
.L_x_85:
        /* <DEDUP_REMOVED lines=10> */
.L_x_88:
[----:B------:R-:W-:Y:S05]  /*3790*/  BSYNC B1 ;  /* 0x0000000000017941 */ /* 0x000fea0003800000 */
.L_x_87:
[----:B-----5:R-:W-:Y:S01]  /*37a0*/  IMAD.U32 R120, R15, 0x10000, RZ ;  /* 0x000100000f787824 */ /* 0x020fe200078e00ff */
[----:B------:R-:W-:Y:S03]  /*37b0*/  BSSY B1, `(.L_x_89) ;  /* 0x0000009000017945 */ /* 0x000fe60003800000 */
[----:B------:R-:W-:-:S04]  /*37c0*/  FMUL R127, R120, R155 ;  /* 0x0000009b787f7220 */ /* 0x000fc80000400000 */
[----:B------:R-:W-:-:S05]  /*37d0*/  FFMA R127, R148, R154, R127 ;  /* 0x0000009a947f7223 */ /* 0x000fca000000007f */
[----:B------:R-:W-:-:S05]  /*37e0*/  F2FP.BF16.F32.PACK_AB R127, RZ, R127 ;  /* 0x0000007fff7f723e */ /* 0x000fca00000010ff */
[----:B------:R0:W-:Y:S01]  /*37f0*/  @P0 STG.E.U16 desc[UR36][R4.64+0x70], R127 ;  /* 0x0000707f04000986 */ /* 0x0001e2000c101524 */
[----:B------:R-:W-:-:S04]  /*3800*/  ISETP.GT.AND P0, PT, R14, 0x39, PT ;  /* 0x000000390e00780c */ /* 0x000fc80003f04270 */
[----:B------:R-:W-:-:S13]  /*3810*/  ISETP.GT.AND P5, PT, R3, RZ, P0 ;  /* 0x000000ff0300720c */ /* 0x000fda00007a4270 */
[----:B0-----:R-:W-:Y:S05]  /*3820*/  @!P5 BRA `(.L_x_90) ;  /* 0x000000000004d947 */ /* 0x001fea0003800000 */
[----:B------:R0:W5:Y:S02]  /*3830*/  LDG.E.LTC128B.U16 R15, desc[UR36][R156.64+0x72] ;  /* 0x000072249c0f7981 */ /* 0x000164000c1e1520 */
.L_x_90:
[----:B------:R-:W-:Y:S05]  /*3840*/  BSYNC B1 ;  /* 0x0000000000017941 */ /* 0x000fea0003800000 */
.L_x_89:
        /* <DEDUP_REMOVED lines=9> */
.L_x_92:
[----:B------:R-:W-:Y:S05]  /*38e0*/  BSYNC B1 ;  /* 0x0000000000017941 */ /* 0x000fea0003800000 */
.L_x_91:
[C---:B-----5:R-:W-:Y:S01]  /*38f0*/  IMAD.U32 R14, R15.reuse, 0x10000, RZ ;  /* 0x000100000f0e7824 */ /* 0x060fe200078e00ff */
[----:B------:R-:W-:Y:S01]  /*3900*/  BSSY B1, `(.L_x_93) ;  /* 0x0000009000017945 */ /* 0x000fe20003800000 */
[----:B------:R-:W-:Y:S02]  /*3910*/  PRMT R120, R15, 0x7610, R120 ;  /* 0x000076100f787816 */ /* 0x000fe40000000078 */
[----:B------:R-:W-:-:S04]  /*3920*/  FMUL R127, R14, R155 ;  /* 0x0000009b0e7f7220 */ /* 0x000fc80000400000 */
[----:B------:R-:W-:-:S05]  /*3930*/  FFMA R127, R150, R154, R127 ;  /* 0x0000009a967f7223 */ /* 0x000fca000000007f */
[----:B------:R-:W-:-:S05]  /*3940*/  F2FP.BF16.F32.PACK_AB R127, RZ, R127 ;  /* 0x0000007fff7f723e */ /* 0x000fca00000010ff */
[----:B------:R0:W-:Y:S01]  /*3950*/  @P5 STG.E.U16 desc[UR36][R10.64+0x70], R127 ;  /* 0x0000707f0a005986 */ /* 0x0001e2000c101524 */
[----:B------:R-:W-:-:S13]  /*3960*/  ISETP.GT.AND P5, PT, R3, 0x8, P0 ;  /* 0x000000080300780c */ /* 0x000fda00007a4270 */
[----:B0-----:R-:W-:Y:S05]  /*3970*/  @!P5 BRA `(.L_x_94) ;  /* 0x000000000004d947 */ /* 0x001fea0003800000 */
[----:B------:R0:W5:Y:S02]  /*3980*/  LDG.E.LTC128B.U16 R120, desc[UR36][R160.64+0x72] ;  /* 0x00007224a0787981 */ /* 0x000164000c1e1520 */
.L_x_94:
[----:B------:R-:W-:Y:S05]  /*3990*/  BSYNC B1 ;  /* 0x0000000000017941 */ /* 0x000fea0003800000 */
.L_x_93:
[----:B-----5:R-:W-:Y:S01]  /*39a0*/  IMAD.U32 R14, R120, 0x10000, RZ ;  /* 0x00010000780e7824 */ /* 0x020fe200078e00ff */
[----:B------:R-:W-:Y:S01]  /*39b0*/  LOP3.LUT R127, R123, 0x10, RZ, 0xfc, !PT ;  /* 0x000000107b7f7812 */ /* 0x000fe200078efcff */
[C---:B------:R-:W-:Y:S01]  /*39c0*/  IMAD.SHL.U32 R129, R20.reuse, 0x100, RZ ;  /* 0x0000010014817824 */ /* 0x040fe200078e00ff */
[----:B------:R-:W-:Y:S01]  /*39d0*/  SHF.L.U64.HI R135, R20, 0x8, R21 ;  /* 0x0000000814877819 */ /* 0x000fe20000010215 */
[----:B------:R-:W-:-:S04]  /*39e0*/  FMUL R14, R14, R155 ;  /* 0x0000009b0e0e7220 */ /* 0x000fc80000400000 */
[----:B------:R-:W-:-:S05]  /*39f0*/  FFMA R14, R151, R154, R14 ;  /* 0x0000009a970e7223 */ /* 0x000fca000000000e */
[----:B------:R-:W-:-:S04]  /*3a00*/  F2FP.BF16.F32.PACK_AB R14, RZ, R14 ;  /* 0x0000000eff0e723e */ /* 0x000fc800000010ff */
[----:B------:R-:W-:-:S05]  /*3a10*/  PRMT R15, R14, 0x7610, R15 ;  /* 0x000076100e0f7816 */ /* 0x000fca000000000f */
[----:B------:R1:W-:Y:S01]  /*3a20*/  @P5 STG.E.U16 desc[UR36][R10.64+0x72], R15 ;  /* 0x0000720f0a005986 */ /* 0x0003e2000c101524 */
[----:B------:R-:W-:-:S05]  /*3a30*/  IADD3 R144, P5, R127, R4, RZ ;  /* 0x000000047f907210 */ /* 0x000fca0007fbe0ff */
[----:B------:R-:W-:Y:S01]  /*3a40*/  IMAD.X R145, R125, 0x1, R5, P5 ;  /* 0x000000017d917824 */ /* 0x000fe200028e0605 */
[----:B------:R-:W-:-:S05]  /*3a50*/  IADD3 R14, P5, R129, R6, RZ ;  /* 0x00000006810e7210 */ /* 0x000fca0007fbe0ff */
[----:B-1----:R-:W-:Y:S01]  /*3a60*/  IMAD.X R15, R135, 0x1, R7, P5 ;  /* 0x00000001870f7824 */ /* 0x002fe200028e0607 */
[----:B------:R-:W-:-:S13]  /*3a70*/  ISETP.GT.AND P5, PT, R3, 0x80, P4 ;  /* 0x000000800300780c */ /* 0x000fda00027a4270 */
[----:B------:R-:W2:Y:S01]  /*3a80*/  @P5 LDG.E.LTC128B.U16 R120, desc[UR36][R14.64] ;  /* 0x000000240e785981 */ /* 0x000ea2000c1e1520 */
[----:B------:R-:W-:Y:S02]  /*3a90*/  LOP3.LUT R133, R123, 0x12, RZ, 0xfc, !PT ;  /* 0x000000127b857812 */ /* 0x000fe400078efcff */
[----:B------:R-:W-:Y:S01]  /*3aa0*/  LOP3.LUT R131, R129, 0x2, RZ, 0xfc, !PT ;  /* 0x0000000281837812 */ /* 0x000fe200078efcff */
[----:B--2---:R-:W-:-:S04]  /*3ab0*/  IMAD.U32 R20, R120, 0x10000, RZ ;  /* 0x0001000078147824 */ /* 0x004fc800078e00ff */
[----:B------:R-:W-:-:S04]  /*3ac0*/  FMUL R21, R20, R155 ;  /* 0x0000009b14157220 */ /* 0x000fc80000400000 */
[----:B------:R-:W-:-:S05]  /*3ad0*/  FFMA R21, R88, R154, R21 ;  /* 0x0000009a58157223 */ /* 0x000fca0000000015 */
[----:B------:R-:W-:-:S05]  /*3ae0*/  F2FP.BF16.F32.PACK_AB R21, RZ, R21 ;  /* 0x00000015ff15723e */ /* 0x000fca00000010ff */
[----:B------:R1:W-:Y:S01]  /*3af0*/  @P5 STG.E.U16 desc[UR36][R12.64], R21 ;  /* 0x000000150c005986 */ /* 0x0003e2000c101524 */
[----:B------:R-:W-:-:S05]  /*3b00*/  IADD3 R142, P5, R133, R4, RZ ;  /* 0x00000004858e7210 */ /* 0x000fca0007fbe0ff */
[----:B------:R-:W-:Y:S01]  /*3b10*/  IMAD.X R143, R125, 0x1, R5, P5 ;  /* 0x000000017d8f7824 */ /* 0x000fe200028e0605 */
[----:B------:R-:W-:-:S05]  /*3b20*/  IADD3 R136, P5, R131, R6, RZ ;  /* 0x0000000683887210 */ /* 0x000fca0007fbe0ff */
[----:B------:R-:W-:Y:S01]  /*3b30*/  IMAD.X R137, R135, 0x1, R7, P5 ;  /* 0x0000000187897824 */ /* 0x000fe200028e0607 */
[----:B------:R-:W-:-:S13]  /*3b40*/  ISETP.GT.AND P5, PT, R3, 0x80, P6 ;  /* 0x000000800300780c */ /* 0x000fda00037a4270 */
[----:B------:R-:W2:Y:S01]  /*3b50*/  @P5 LDG.E.LTC128B.U16 R120, desc[UR36][R136.64] ;  /* 0x0000002488785981 */ /* 0x000ea2000c1e1520 */
[----:B------:R-:W-:Y:S01]  /*3b60*/  BSSY B1, `(.L_x_95) ;  /* 0x000000e000017945 */ /* 0x000fe20003800000 */
[----:B--2---:R-:W-:-:S04]  /*3b70*/  IMAD.U32 R20, R120, 0x10000, RZ ;  /* 0x0001000078147824 */ /* 0x004fc800078e00ff */
[----:B------:R-:W-:-:S04]  /*3b80*/  FMUL R20, R20, R155 ;  /* 0x0000009b14147220 */ /* 0x000fc80000400000 */
[----:B------:R-:W-:-:S05]  /*3b90*/  FFMA R20, R89, R154, R20 ;  /* 0x0000009a59147223 */ /* 0x000fca0000000014 */
[----:B------:R-:W-:-:S04]  /*3ba0*/  F2FP.BF16.F32.PACK_AB R20, RZ, R20 ;  /* 0x00000014ff14723e */ /* 0x000fc800000010ff */
[----:B-1----:R-:W-:-:S05]  /*3bb0*/  PRMT R21, R20, 0x7610, R21 ;  /* 0x0000761014157816 */ /* 0x002fca0000000015 */
[----:B------:R1:W-:Y:S01]  /*3bc0*/  @P5 STG.E.U16 desc[UR36][R162.64], R21 ;  /* 0x00000015a2005986 */ /* 0x0003e2000c101524 */
[----:B------:R-:W-:-:S05]  /*3bd0*/  IADD3 R88, P5, R123, R10, RZ ;  /* 0x0000000a7b587210 */ /* 0x000fca0007fbe0ff */
[----:B------:R-:W-:Y:S01]  /*3be0*/  IMAD.X R89, R125, 0x1, R11, P5 ;  /* 0x000000017d597824 */ /* 0x000fe200028e060b */
[----:B------:R-:W-:-:S05]  /*3bf0*/  IADD3 R20, P5, R129, R8, RZ ;  /* 0x0000000881147210 */ /* 0x000fca0007fbe0ff */
[----:B-1----:R-:W-:Y:S01]  /*3c00*/  IMAD.X R21, R135, 0x1, R9, P5 ;  /* 0x0000000187157824 */ /* 0x002fe200028e0609 */
[----:B------:R-:W-:-:S13]  /*3c10*/  ISETP.GT.AND P5, PT, R3, 0x88, P4 ;  /* 0x000000880300780c */ /* 0x000fda00027a4270 */
[----:B------:R-:W-:Y:S05]  /*3c20*/  @!P5 BRA `(.L_x_96) ;  /* 0x000000000004d947 */ /* 0x000fea0003800000 */
[----:B------:R1:W5:Y:S02]  /*3c30*/  LDG.E.LTC128B.U16 R120, desc[UR36][R20.64] ;  /* 0x0000002414787981 */ /* 0x000364000c1e1520 */
.L_x_96:
[----:B------:R-:W-:Y:S05]  /*3c40*/  BSYNC B1 ;  /* 0x0000000000017941 */ /* 0x000fea0003800000 */
.L_x_95:
[----:B-----5:R-:W-:Y:S01]  /*3c50*/  IMAD.U32 R122, R120, 0x10000, RZ ;  /* 0x00010000787a7824 */ /* 0x020fe200078e00ff */
[----:B------:R-:W-:Y:S03]  /*3c60*/  BSSY B1, `(.L_x_97) ;  /* 0x000000c000017945 */ /* 0x000fe60003800000 */
[----:B------:R-:W-:-:S04]  /*3c70*/  FMUL R137, R122, R155 ;  /* 0x0000009b7a897220 */ /* 0x000fc80000400000 */
[----:B------:R-:W-:-:S05]  /*3c80*/  FFMA R137, R90, R154, R137 ;  /* 0x0000009a5a897223 */ /* 0x000fca0000000089 */
[----:B------:R-:W-:-:S05]  /*3c90*/  F2FP.BF16.F32.PACK_AB R137, RZ, R137 ;  /* 0x00000089ff89723e */ /* 0x000fca00000010ff */
[----:B------:R2:W-:Y:S01]  /*3ca0*/  @P5 STG.E.U16 desc[UR36][R88.64], R137 ;  /* 0x0000008958005986 */ /* 0x0005e2000c101524 */
[----:B------:R-:W-:-:S05]  /*3cb0*/  IADD3 R138, P5, R121, R10, RZ ;  /* 0x0000000a798a7210 */ /* 0x000fca0007fbe0ff */
[----:B------:R-:W-:Y:S01]  /*3cc0*/  IMAD.X R139, R125, 0x1, R11, P5 ;  /* 0x000000017d8b7824 */ /* 0x000fe200028e060b */
[----:B------:R-:W-:-:S13]  /*3cd0*/  ISETP.GT.AND P5, PT, R3, 0x88, P6 ;  /* 0x000000880300780c */ /* 0x000fda00037a4270 */
[----:B--2---:R-:W-:Y:S05]  /*3ce0*/  @!P5 BRA `(.L_x_98) ;  /* 0x00000000000cd947 */ /* 0x004fea0003800000 */
[----:B------:R-:W-:-:S05]  /*3cf0*/  IADD3 R136, P6, R131, R8, RZ ;  /* 0x0000000883887210 */ /* 0x000fca0007fde0ff */
[----:B------:R-:W-:-:S05]  /*3d00*/  IMAD.X R137, R135, 0x1, R9, P6 ;  /* 0x0000000187897824 */ /* 0x000fca00030e0609 */
[----:B------:R2:W5:Y:S03]  /*3d10*/  LDG.E.LTC128B.U16 R120, desc[UR36][R136.64] ;  /* 0x0000002488787981 */ /* 0x000566000c1e1520 */
.L_x_98:
[----:B------:R-:W-:Y:S05]  /*3d20*/  BSYNC B1 ;  /* 0x0000000000017941 */ /* 0x000fea0003800000 */
.L_x_97:
[----:B-----5:R-:W-:Y:S01]  /*3d30*/  IMAD.U32 R90, R120, 0x10000, RZ ;  /* 0x00010000785a7824 */ /* 0x020fe200078e00ff */
[----:B--2---:R-:W-:Y:S02]  /*3d40*/  LOP3.LUT R137, R123, 0x20, RZ, 0xfc, !PT ;  /* 0x000000207b897812 */ /* 0x004fe400078efcff */
[----:B------:R-:W-:Y:S01]  /*3d50*/  LOP3.LUT P6, RZ, R152, 0x4, RZ, 0xc0, !PT ;  /* 0x0000000498ff7812 */ /* 0x000fe200078cc0ff */
[----:B------:R-:W-:-:S04]  /*3d60*/  FMUL R90, R90, R155 ;  /* 0x0000009b5a5a7220 */ /* 0x000fc80000400000 */
[----:B------:R-:W-:Y:S01]  /*3d70*/  FFMA R90, R91, R154, R90 ;  /* 0x0000009a5b5a7223 */ /* 0x000fe2000000005a */
[----:B------:R-:W-:-:S04]  /*3d80*/  LOP3.LUT R91, R129, 0x10, RZ, 0xfc, !PT ;  /* 0x00000010815b7812 */ /* 0x000fc800078efcff */
[----:B------:R-:W-:-:S04]  /*3d90*/  F2FP.BF16.F32.PACK_AB R90, RZ, R90 ;  /* 0x0000005aff5a723e */ /* 0x000fc800000010ff */
[----:B------:R-:W-:-:S05]  /*3da0*/  PRMT R122, R90, 0x7610, R122 ;  /* 0x000076105a7a7816 */ /* 0x000fca000000007a */
[----:B------:R2:W-:Y:S01]  /*3db0*/  @P5 STG.E.U16 desc[UR36][R138.64], R122 ;  /* 0x0000007a8a005986 */ /* 0x0005e2000c101524 */
[----:B------:R-:W-:-:S05]  /*3dc0*/  IADD3 R146, P5, R137, R4, RZ ;  /* 0x0000000489927210 */ /* 0x000fca0007fbe0ff */
[----:B------:R-:W-:Y:S01]  /*3dd0*/  IMAD.X R147, R125, 0x1, R5, P5 ;  /* 0x000000017d937824 */ /* 0x000fe200028e0605 */
[----:B------:R-:W-:-:S05]  /*3de0*/  IADD3 R150, P5, R91, R6, RZ ;  /* 0x000000065b967210 */ /* 0x000fca0007fbe0ff */
[----:B------:R-:W-:Y:S01]  /*3df0*/  IMAD.X R151, R135, 0x1, R7, P5 ;  /* 0x0000000187977824 */ /* 0x000fe200028e0607 */
[----:B------:R-:W-:-:S13]  /*3e00*/  ISETP.GT.AND P5, PT, R3, 0x80, P6 ;  /* 0x000000800300780c */ /* 0x000fda00037a4270 */
[----:B------:R-:W3:Y:S01]  /*3e10*/  @P5 LDG.E.LTC128B.U16 R120, desc[UR36][R150.64] ;  /* 0x0000002496785981 */ /* 0x000ee2000c1e1520 */
[----:B------:R-:W-:Y:S01]  /*3e20*/  LOP3.LUT R141, R129, 0x12, RZ, 0xfc, !PT ;  /* 0x00000012818d7812 */ /* 0x000fe200078efcff */
[----:B---3--:R-:W-:-:S04]  /*3e30*/  IMAD.U32 R90, R120, 0x10000, RZ ;  /* 0x00010000785a7824 */ /* 0x008fc800078e00ff */
[----:B--2---:R-:W-:-:S04]  /*3e40*/  FMUL R139, R90, R155 ;  /* 0x0000009b5a8b7220 */ /* 0x004fc80000400000 */
[----:B------:R-:W-:-:S05]  /*3e50*/  FFMA R139, R92, R154, R139 ;  /* 0x0000009a5c8b7223 */ /* 0x000fca000000008b */
[----:B------:R-:W-:-:S04]  /*3e60*/  F2FP.BF16.F32.PACK_AB R139, RZ, R139 ;  /* 0x0000008bff8b723e */ /* 0x000fc800000010ff */
[----:B------:R-:W-:Y:S02]  /*3e70*/  PRMT R92, R139, 0x7610, R92 ;  /* 0x000076108b5c7816 */ /* 0x000fe4000000005c */
[----:B------:R-:W-:-:S03]  /*3e80*/  LOP3.LUT R139, R123, 0x22, RZ, 0xfc, !PT ;  /* 0x000000227b8b7812 */ /* 0x000fc600078efcff */
[----:B------:R2:W-:Y:S01]  /*3e90*/  @P5 STG.E.U16 desc[UR36][R144.64], R92 ;  /* 0x0000005c90005986 */ /* 0x0005e2000c101524 */
[----:B------:R-:W-:-:S05]  /*3ea0*/  IADD3 R148, P5, R139, R4, RZ ;  /* 0x000000048b947210 */ /* 0x000fca0007fbe0ff */
[----:B------:R-:W-:Y:S01]  /*3eb0*/  IMAD.X R149, R125, 0x1, R5, P5 ;  /* 0x000000017d957824 */ /* 0x000fe200028e0605 */
[----:B------:R-:W-:-:S05]  /*3ec0*/  IADD3 R150, P5, R141, R6, RZ ;  /* 0x000000068d967210 */ /* 0x000fca0007fbe0ff */
[----:B------:R-:W-:Y:S01]  /*3ed0*/  IMAD.X R151, R135, 0x1, R7, P5 ;  /* 0x0000000187977824 */ /* 0x000fe200028e0607 */
[----:B------:R-:W-:-:S04]  /*3ee0*/  LOP3.LUT P5, RZ, R152, 0x8, RZ, 0xc0, !PT ;  /* 0x0000000898ff7812 */ /* 0x000fc800078ac0ff */
[----:B------:R-:W-:-:S13]  /*3ef0*/  ISETP.GT.AND P5, PT, R3, 0x80, P5 ;  /* 0x000000800300780c */ /* 0x000fda0002fa4270 */
[----:B------:R-:W3:Y:S01]  /*3f00*/  @P5 LDG.E.LTC128B.U16 R120, desc[UR36][R150.64] ;  /* 0x0000002496785981 */ /* 0x000ee2000c1e1520 */
[----:B------:R-:W-:Y:S01]  /*3f10*/  BSSY B1, `(.L_x_99) ;  /* 0x000000e000017945 */ /* 0x000fe20003800000 */
[C---:B---3--:R-:W-:Y:S01]  /*3f20*/  IMAD.U32 R90, R120.reuse, 0x10000, RZ ;  /* 0x00010000785a7824 */ /* 0x048fe200078e00ff */
[----:B--2---:R-:W-:-:S03]  /*3f30*/  PRMT R92, R120, 0x7610, R92 ;  /* 0x00007610785c7816 */ /* 0x004fc6000000005c */
        /* <DEDUP_REMOVED lines=11> */
.L_x_100:
[----:B------:R-:W-:Y:S05]  /*3ff0*/  BSYNC B1 ;  /* 0x0000000000017941 */ /* 0x000fea0003800000 */
.L_x_99:
[----:B-----5:R-:W-:Y:S01]  /*4000*/  IMAD.U32 R90, R92, 0x10000, RZ ;  /* 0x000100005c5a7824 */ /* 0x020fe200078e00ff */
[----:B------:R-:W-:Y:S01]  /*4010*/  LOP3.LUT P6, RZ, R152, 0x8, RZ, 0xc0, !PT ;  /* 0x0000000898ff7812 */ /* 0x000fe200078cc0ff */
[----:B------:R-:W-:Y:S02]  /*4020*/  BSSY B1, `(.L_x_101) ;  /* 0x000000c000017945 */ /* 0x000fe40003800000 */
[----:B--2---:R-:W-:-:S04]  /*4030*/  FMUL R93, R90, R155 ;  /* 0x0000009b5a5d7220 */ /* 0x004fc80000400000 */
        /* <DEDUP_REMOVED lines=10> */
.L_x_102:
[----:B------:R-:W-:Y:S05]  /*40e0*/  BSYNC B1 ;  /* 0x0000000000017941 */ /* 0x000fea0003800000 */
.L_x_101:
        /* <DEDUP_REMOVED lines=11> */
[----:B0-----:R-:W-:-:S05]  /*41a0*/  IADD3 R160, P5, R93, R6, RZ ;  /* 0x000000065da07210 */ /* 0x001fca0007fbe0ff */
        /* <DEDUP_REMOVED lines=11> */
[----:B----4-:R-:W-:-:S05]  /*4260*/  IADD3 R156, P5, R145, R4, RZ ;  /* 0x00000004919c7210 */ /* 0x010fca0007fbe0ff */
[----:B------:R-:W-:Y:S01]  /*4270*/  IMAD.X R157, R125, 0x1, R5, P5 ;  /* 0x000000017d9d7824 */ /* 0x000fe200028e0605 */
[----:B------:R-:W-:-:S05]  /*4280*/  IADD3 R160, P5, R143, R6, RZ ;  /* 0x000000068fa07210 */ /* 0x000fca0007fbe0ff */
[----:B------:R-:W-:Y:S01]  /*4290*/  IMAD.X R161, R135, 0x1, R7, P5 ;  /* 0x0000000187a17824 */ /* 0x000fe200028e0607 */
[----:B------:R-:W-:-:S04]  /*42a0*/  LOP3.LUT P5, RZ, R152, 0x20, RZ, 0xc0, !PT ;  /* 0x0000002098ff7812 */ /* 0x000fc800078ac0ff */
[----:B------:R-:W-:-:S13]  /*42b0*/  ISETP.GT.AND P5, PT, R3, 0x80, P5 ;  /* 0x000000800300780c */ /* 0x000fda0002fa4270 */
[----:B------:R-:W2:Y:S01]  /*42c0*/  @P5 LDG.E.LTC128B.U16 R92, desc[UR36][R160.64] ;  /* 0x00000024a05c5981 */ /* 0x000ea2000c1e1520 */
[----:B------:R-:W-:Y:S01]  /*42d0*/  BSSY B1, `(.L_x_103) ;  /* 0x000000d000017945 */ /* 0x000fe20003800000 */
[----:B--2---:R-:W-:-:S04]  /*42e0*/  IMAD.U32 R90, R92, 0x10000, RZ ;  /* 0x000100005c5a7824 */ /* 0x004fc800078e00ff */
[----:B------:R-:W-:-:S04]  /*42f0*/  FMUL R90, R90, R155 ;  /* 0x0000009b5a5a7220 */ /* 0x000fc80000400000 */
[----:B------:R-:W-:-:S05]  /*4300*/  FFMA R90, R97, R154, R90 ;  /* 0x0000009a615a7223 */ /* 0x000fca000000005a */
[----:B------:R-:W-:-:S05]  /*4310*/  F2FP.BF16.F32.PACK_AB R90, RZ, R90 ;  /* 0x0000005aff5a723e */ /* 0x000fca00000010ff */
[----:B------:R2:W-:Y:S01]  /*4320*/  @P5 STG.E.U16 desc[UR36][R148.64], R90 ;  /* 0x0000005a94005986 */ /* 0x0005e2000c101524 */
[----:B0-----:R-:W-:-:S05]  /*4330*/  IADD3 R146, P5, R137, R10, RZ ;  /* 0x0000000a89927210 */ /* 0x001fca0007fbe0ff */
[----:B------:R-:W-:Y:S01]  /*4340*/  IMAD.X R147, R125, 0x1, R11, P5 ;  /* 0x000000017d937824 */ /* 0x000fe200028e060b */
[----:B------:R-:W-:-:S13]  /*4350*/  ISETP.GT.AND P5, PT, R3, 0x88, P6 ;  /* 0x000000880300780c */ /* 0x000fda00037a4270 */
[----:B--2---:R-:W-:Y:S05]  /*4360*/  @!P5 BRA `(.L_x_104) ;  /* 0x00000000000cd947 */ /* 0x004fea0003800000 */
[----:B------:R-:W-:-:S05]  /*4370*/  IADD3 R96, P6, R93, R8, RZ ;  /* 0x000000085d607210 */ /* 0x000fca0007fde0ff */
[----:B------:R-:W-:-:S05]  /*4380*/  IMAD.X R97, R135, 0x1, R9, P6 ;  /* 0x0000000187617824 */ /* 0x000fca00030e0609 */
[----:B------:R0:W5:Y:S03]  /*4390*/  LDG.E.LTC128B.U16 R92, desc[UR36][R96.64] ;  /* 0x00000024605c7981 */ /* 0x000166000c1e1520 */
.L_x_104:
[----:B------:R-:W-:Y:S05]  /*43a0*/  BSYNC B1 ;  /* 0x0000000000017941 */ /* 0x000fea0003800000 */
.L_x_103:
[----:B-----5:R-:W-:Y:S01]  /*43b0*/  IMAD.U32 R90, R92, 0x10000, RZ ;  /* 0x000100005c5a7824 */ /* 0x020fe200078e00ff */
[----:B------:R-:W-:Y:S01]  /*43c0*/  LOP3.LUT P6, RZ, R152, 0x20, RZ, 0xc0, !PT ;  /* 0x0000002098ff7812 */ /* 0x000fe200078cc0ff */
[----:B------:R-:W-:Y:S02]  /*43d0*/  BSSY B1, `(.L_x_105) ;  /* 0x000000c000017945 */ /* 0x000fe40003800000 */
[----:B0-----:R-:W-:-:S04]  /*43e0*/  FMUL R97, R90, R155 ;  /* 0x0000009b5a617220 */ /* 0x001fc80000400000 */
[----:B------:R-:W-:-:S05]  /*43f0*/  FFMA R97, R98, R154, R97 ;  /* 0x0000009a62617223 */ /* 0x000fca0000000061 */
[----:B------:R-:W-:-:S05]  /*4400*/  F2FP.BF16.F32.PACK_AB R97, RZ, R97 ;  /* 0x00000061ff61723e */ /* 0x000fca00000010ff */
[----:B------:R0:W-:Y:S01]  /*4410*/  @P5 STG.E.U16 desc[UR36][R146.64], R97 ;  /* 0x0000006192005986 */ /* 0x0001e2000c101524 */
[----:B------:R-:W-:-:S05]  /*4420*/  IADD3 R148, P5, R139, R10, RZ ;  /* 0x0000000a8b947210 */ /* 0x000fca0007fbe0ff */
[----:B------:R-:W-:Y:S01]  /*4430*/  IMAD.X R149, R125, 0x1, R11, P5 ;  /* 0x000000017d957824 */ /* 0x000fe200028e060b */
[----:B------:R-:W-:-:S13]  /*4440*/  ISETP.GT.AND P5, PT, R3, 0x88, P6 ;  /* 0x000000880300780c */ /* 0x000fda00037a4270 */
[----:B0-----:R-:W-:Y:S05]  /*4450*/  @!P5 BRA `(.L_x_106) ;  /* 0x00000000000cd947 */ /* 0x001fea0003800000 */
[----:B------:R-:W-:-:S05]  /*4460*/  IADD3 R96, P6, R143, R8, RZ ;  /* 0x000000088f607210 */ /* 0x000fca0007fde0ff */
[----:B------:R-:W-:-:S05]  /*4470*/  IMAD.X R97, R135, 0x1, R9, P6 ;  /* 0x0000000187617824 */ /* 0x000fca00030e0609 */
[----:B------:R0:W5:Y:S03]  /*4480*/  LDG.E.LTC128B.U16 R92, desc[UR36][R96.64] ;  /* 0x00000024605c7981 */ /* 0x000166000c1e1520 */
.L_x_106:
[----:B------:R-:W-:Y:S05]  /*4490*/  BSYNC B1 ;  /* 0x0000000000017941 */ /* 0x000fea0003800000 */
.L_x_105:
[----:B-----5:R-:W-:Y:S01]  /*44a0*/  IMAD.U32 R90, R92, 0x10000, RZ ;  /* 0x000100005c5a7824 */ /* 0x020fe200078e00ff */
[----:B0-----:R-:W-:Y:S02]  /*44b0*/  LOP3.LUT R97, R123, 0x40, RZ, 0xfc, !PT ;  /* 0x000000407b617812 */ /* 0x001fe400078efcff */
        /* <DEDUP_REMOVED lines=12> */
[----:B------:R-:W2:Y:S01]  /*4580*/  @P5 LDG.E.LTC128B.U16 R92, desc[UR36][R164.64] ;  /* 0x00000024a45c5981 */ /* 0x000ea2000c1e1520 */
[----:B0-----:R-:W-:Y:S01]  /*4590*/  LOP3.LUT R149, R123, 0x42, RZ, 0xfc, !PT ;  /* 0x000000427b957812 */ /* 0x001fe200078efcff */
[----:B--2---:R-:W-:-:S04]  /*45a0*/  IMAD.U32 R90, R92, 0x10000, RZ ;  /* 0x000100005c5a7824 */ /* 0x004fc800078e00ff */
[----:B------:R-:W-:-:S04]  /*45b0*/  FMUL R147, R90, R155 ;  /* 0x0000009b5a937220 */ /* 0x000fc80000400000 */
        /* <DEDUP_REMOVED lines=25> */
.L_x_108:
[----:B------:R-:W-:Y:S05]  /*4750*/  BSYNC B1 ;  /* 0x0000000000017941 */ /* 0x000fea0003800000 */
.L_x_107:
        /* <DEDUP_REMOVED lines=14> */
.L_x_110:
[----:B------:R-:W-:Y:S05]  /*4840*/  BSYNC B1 ;  /* 0x0000000000017941 */ /* 0x000fea0003800000 */
.L_x_109:
        /* <DEDUP_REMOVED lines=15> */
[----:B------:R-:W-:Y:S01]  /*4940*/  LOP3.LUT R153, R129, 0x42, RZ, 0xfc, !PT ;  /* 0x0000004281997812 */ /* 0x000fe200078efcff */
[----:B--2---:R-:W-:-:S04]  /*4950*/  IMAD.U32 R90, R92, 0x10000, RZ ;  /* 0x000100005c5a7824 */ /* 0x004fc800078e00ff */
[----:B------:R-:W-:-:S04]  /*4960*/  FMUL R151, R90, R155 ;  /* 0x0000009b5a977220 */ /* 0x000fc80000400000 */
[----:B------:R-:W-:-:S05]  /*4970*/  FFMA R151, R104, R154, R151 ;  /* 0x0000009a68977223 */ /* 0x000fca0000000097 */
[----:B------:R-:W-:-:S04]  /*4980*/  F2FP.BF16.F32.PACK_AB R151, RZ, R151 ;  /* 0x00000097ff97723e */ /* 0x000fc800000010ff */
[----:B0-----:R-:W-:Y:S02]  /*4990*/  PRMT R94, R151, 0x7610, R94 ;  /* 0x00007610975e7816 */ /* 0x001fe4000000005e */
        /* <DEDUP_REMOVED lines=22> */
.L_x_112:
[----:B------:R-:W-:Y:S05]  /*4b00*/  BSYNC B1 ;  /* 0x0000000000017941 */ /* 0x000fea0003800000 */
.L_x_111:
        /* <DEDUP_REMOVED lines=14> */
.L_x_114:
[----:B------:R-:W-:Y:S05]  /*4bf0*/  BSYNC B1 ;  /* 0x0000000000017941 */ /* 0x000fea0003800000 */
.L_x_113:
        /* <DEDUP_REMOVED lines=17> */
[----:B0-----:R-:W-:-:S04]  /*4d10*/  FMUL R157, R90, R155 ;  /* 0x0000009b5a9d7220 */ /* 0x001fc80000400000 */
        /* <DEDUP_REMOVED lines=25> */
.L_x_116:
[----:B------:R-:W-:Y:S05]  /*4eb0*/  BSYNC B1 ;  /* 0x0000000000017941 */ /* 0x000fea0003800000 */
.L_x_115:
        /* <DEDUP_REMOVED lines=14> */
.L_x_118:
[----:B------:R-:W-:Y:S05]  /*4fa0*/  BSYNC B1 ;  /* 0x0000000000017941 */ /* 0x000fea0003800000 */
.L_x_117:
[----:B-----5:R-:W-:Y:S01]  /*4fb0*/  IMAD.U32 R90, R92, 0x10000, RZ ;  /* 0x000100005c5a7824 */ /* 0x020fe200078e00ff */
[----:B0-----:R-:W-:-:S03]  /*4fc0*/  LOP3.LUT R109, R129, 0x60, RZ, 0xfc, !PT ;  /* 0x00000060816d7812 */ /* 0x001fc600078efcff */
        /* <DEDUP_REMOVED lines=39> */
.L_x_120:
[----:B------:R-:W-:Y:S05]  /*5240*/  BSYNC B1 ;  /* 0x0000000000017941 */ /* 0x000fea0003800000 */
.L_x_119:
[----:B0----5:R-:W-:Y:S01]  /*5250*/  IMAD.U32 R4, R92, 0x10000, RZ ;  /* 0x000100005c047824 */ /* 0x021fe200078e00ff */
        /* <DEDUP_REMOVED lines=12> */
.L_x_122:
[----:B------:R-:W-:Y:S05]  /*5320*/  BSYNC B1 ;  /* 0x0000000000017941 */ /* 0x000fea0003800000 */
.L_x_121:
[----:B0----5:R-:W-:Y:S01]  /*5330*/  IMAD.U32 R4, R92, 0x10000, RZ ;  /* 0x000100005c047824 */ /* 0x021fe200078e00ff */
[----:B------:R-:W-:-:S03]  /*5340*/  LOP3.LUT R113, R129, 0x70, RZ, 0xfc, !PT ;  /* 0x0000007081717812 */ /* 0x000fc600078efcff */
        /* <DEDUP_REMOVED lines=8> */
[----:B0-----:R-:W-:Y:S01]  /*53d0*/  IMAD.X R5, R135, 0x1, R7, P5 ;  /* 0x0000000187057824 */ /* 0x001fe200028e0607 */
[----:B------:R-:W-:-:S13]  /*53e0*/  ISETP.GT.AND P5, PT, R3, 0x80, P1 ;  /* 0x000000800300780c */ /* 0x000fda0000fa4270 */
[----:B------:R-:W2:Y:S02]  /*53f0*/  @P5 LDG.E.LTC128B.U16 R92, desc[UR36][R4.64] ;  /* 0x00000024045c5981 */ /* 0x000ea4000c1e1520 */
        /* <DEDUP_REMOVED lines=18> */
[----:B0-----:R-:W-:-:S05]  /*5520*/  PRMT R5, R4, 0x7610, R5 ;  /* 0x0000761004057816 */ /* 0x001fca0000000005 */
[----:B------:R0:W-:Y:S01]  /*5530*/  @P5 STG.E.U16 desc[UR36][R166.64], R5 ;  /* 0x00000005a6005986 */ /* 0x0001e2000c101524 */
[----:B------:R-:W-:-:S05]  /*5540*/  IADD3 R4, P5, R12, R123, RZ ;  /* 0x0000007b0c047210 */ /* 0x000fca0007fbe0ff */
[----:B0-----:R-:W-:Y:S01]  /*5550*/  IMAD.X R5, R13, 0x1, R125, P5 ;  /* 0x000000010d057824 */ /* 0x001fe200028e067d */
[----:B------:R-:W-:-:S13]  /*5560*/  ISETP.GT.AND P5, PT, R3, 0x88, P1 ;  /* 0x000000880300780c */ /* 0x000fda0000fa4270 */
[----:B------:R-:W-:Y:S05]  /*5570*/  @!P5 BRA `(.L_x_124) ;  /* 0x00000000000cd947 */ /* 0x000fea0003800000 */
[----:B------:R-:W-:-:S05]  /*5580*/  IADD3 R6, P6, R113, R8, RZ ;  /* 0x0000000871067210 */ /* 0x000fca0007fde0ff */
[----:B------:R-:W-:-:S05]  /*5590*/  IMAD.X R7, R135, 0x1, R9, P6 ;  /* 0x0000000187077824 */ /* 0x000fca00030e0609 */
[----:B------:R0:W5:Y:S03]  /*55a0*/  LDG.E.LTC128B.U16 R92, desc[UR36][R6.64] ;  /* 0x00000024065c7981 */ /* 0x000166000c1e1520 */
.L_x_124:
[----:B------:R-:W-:Y:S05]  /*55b0*/  BSYNC B1 ;  /* 0x0000000000017941 */ /* 0x000fea0003800000 */
.L_x_123:
        /* <DEDUP_REMOVED lines=8> */
[----:B------:R-:W-:-:S05]  /*5640*/  IADD3 R6, P5, R115, R8, RZ ;  /* 0x0000000873067210 */ /* 0x000fca0007fbe0ff */
[----:B0-----:R-:W-:Y:S01]  /*5650*/  IMAD.X R7, R135, 0x1, R9, P5 ;  /* 0x0000000187077824 */ /* 0x001fe200028e0609 */
[----:B------:R-:W-:-:S13]  /*5660*/  ISETP.GT.AND P5, PT, R3, 0x88, P0 ;  /* 0x000000880300780c */ /* 0x000fda00007a4270 */
[----:B------:R-:W-:Y:S05]  /*5670*/  @!P5 BRA `(.L_x_126) ;  /* 0x000000000004d947 */ /* 0x000fea0003800000 */
[----:B------:R0:W5:Y:S02]  /*5680*/  LDG.E.LTC128B.U16 R92, desc[UR36][R6.64] ;  /* 0x00000024065c7981 */ /* 0x000164000c1e1520 */
.L_x_126:
[----:B------:R-:W-:Y:S05]  /*5690*/  BSYNC B1 ;  /* 0x0000000000017941 */ /* 0x000fea0003800000 */
.L_x_125:
[----:B0----5:R-:W-:Y:S01]  /*56a0*/  IMAD.U32 R6, R92, 0x10000, RZ ;  /* 0x000100005c067824 */ /* 0x021fe200078e00ff */
[----:B------:R-:W-:Y:S03]  /*56b0*/  BSSY B1, `(.L_x_127) ;  /* 0x000000d000017945 */ /* 0x000fe60003800000 */
        /* <DEDUP_REMOVED lines=12> */
.L_x_128:
[----:B------:R-:W-:Y:S05]  /*5780*/  BSYNC B1 ;  /* 0x0000000000017941 */ /* 0x000fea0003800000 */
.L_x_127:
[----:B-----5:R-:W-:Y:S01]  /*5790*/  IMAD.U32 R8, R92, 0x10000, RZ ;  /* 0x000100005c087824 */ /* 0x020fe200078e00ff */
[----:B------:R-:W-:Y:S01]  /*57a0*/  LOP3.LUT P6, RZ, R152, 0x2, RZ, 0xc0, !PT ;  /* 0x0000000298ff7812 */ /* 0x000fe200078cc0ff */
[----:B------:R-:W-:Y:S02]  /*57b0*/  BSSY B1, `(.L_x_129) ;  /* 0x000000c000017945 */ /* 0x000fe40003800000 */
        /* <DEDUP_REMOVED lines=11> */
.L_x_130:
[----:B------:R-:W-:Y:S05]  /*5870*/  BSYNC B1 ;  /* 0x0000000000017941 */ /* 0x000fea0003800000 */
.L_x_129:
[----:B--2--5:R-:W-:Y:S01]  /*5880*/  IMAD.U32 R8, R92, 0x10000, RZ ;  /* 0x000100005c087824 */ /* 0x024fe200078e00ff */
[----:B------:R-:W-:Y:S03]  /*5890*/  BSSY B1, `(.L_x_131) ;  /* 0x000000d000017945 */ /* 0x000fe60003800000 */
[----:B------:R-:W-:-:S04]  /*58a0*/  FMUL R8, R8, R155 ;  /* 0x0000009b08087220 */ /* 0x000fc80000400000 */
[----:B------:R-:W-:-:S05]  /*58b0*/  FFMA R8, R57, R154, R8 ;  /* 0x0000009a39087223 */ /* 0x000fca0000000008 */
[----:B------:R-:W-:-:S04]  /*58c0*/  F2FP.BF16.F32.PACK_AB R8, RZ, R8 ;  /* 0x00000008ff08723e */ /* 0x000fc800000010ff */
[----:B------:R-:W-:-:S05]  /*58d0*/  PRMT R9, R8, 0x7610, R9 ;  /* 0x0000761008097816 */ /* 0x000fca0000000009 */
[----:B------:R2:W-:Y:S01]  /*58e0*/  @P5 STG.E.U16 desc[UR36][R164.64], R9 ;  /* 0x00000009a4005986 */ /* 0x0005e2000c101524 */
[----:B------:R-:W-:-:S05]  /*58f0*/  IADD3 R8, P5, R88, R123, RZ ;  /* 0x0000007b58087210 */ /* 0x000fca0007fbe0ff */
[----:B--2---:R-:W-:Y:S01]  /*5900*/  IMAD.X R9, R89, 0x1, R125, P5 ;  /* 0x0000000159097824 */ /* 0x004fe200028e067d */
[----:B------:R-:W-:-:S05]  /*5910*/  IADD3 R10, P5, R20, R129, RZ ;  /* 0x00000081140a7210 */ /* 0x000fca0007fbe0ff */
[----:B------:R-:W-:Y:S01]  /*5920*/  IMAD.X R11, R21, 0x1, R135, P5 ;  /* 0x00000001150b7824 */ /* 0x000fe200028e0687 */
[----:B------:R-:W-:-:S13]  /*5930*/  ISETP.GT.AND P5, PT, R3, 0x108, P4 ;  /* 0x000001080300780c */ /* 0x000fda00027a4270 */
[----:B------:R-:W-:Y:S05]  /*5940*/  @!P5 BRA `(.L_x_132) ;  /* 0x000000000004d947 */ /* 0x000fea0003800000 */
[----:B------:R2:W5:Y:S02]  /*5950*/  LDG.E.LTC128B.U16 R92, desc[UR36][R10.64] ;  /* 0x000000240a5c7981 */ /* 0x000564000c1e1520 */
.L_x_132:
[----:B------:R-:W-:Y:S05]  /*5960*/  BSYNC B1 ;  /* 0x0000000000017941 */ /* 0x000fea0003800000 */
.L_x_131:
        /* <DEDUP_REMOVED lines=10> */
[----:B---3--:R-:W-:Y:S05]  /*5a10*/  @!P5 BRA `(.L_x_134) ;  /* 0x00000000000cd947 */ /* 0x008fea0003800000 */
[----:B------:R-:W-:-:S05]  /*5a20*/  IADD3 R56, P6, R20, R131, RZ ;  /* 0x0000008314387210 */ /* 0x000fca0007fde0ff */
[----:B------:R-:W-:-:S05]  /*5a30*/  IMAD.X R57, R21, 0x1, R135, P6 ;  /* 0x0000000115397824 */ /* 0x000fca00030e0687 */
[----:B------:R3:W5:Y:S03]  /*5a40*/  LDG.E.LTC128B.U16 R92, desc[UR36][R56.64] ;  /* 0x00000024385c7981 */ /* 0x000766000c1e1520 */
.L_x_134:
[----:B------:R-:W-:Y:S05]  /*5a50*/  BSYNC B1 ;  /* 0x0000000000017941 */ /* 0x000fea0003800000 */
.L_x_133:
[----:B---3-5:R-:W-:Y:S01]  /*5a60*/  IMAD.U32 R56, R92, 0x10000, RZ ;  /* 0x000100005c387824 */ /* 0x028fe200078e00ff */
[----:B------:R-:W-:Y:S01]  /*5a70*/  LOP3.LUT P6, RZ, R152, 0x4, RZ, 0xc0, !PT ;  /* 0x0000000498ff7812 */ /* 0x000fe200078cc0ff */
[----:B------:R-:W-:Y:S02]  /*5a80*/  BSSY B1, `(.L_x_135) ;  /* 0x000000d000017945 */ /* 0x000fe40003800000 */
[----:B------:R-:W-:-:S04]  /*5a90*/  FMUL R56, R56, R155 ;  /* 0x0000009b38387220 */ /* 0x000fc80000400000 */
[----:B------:R-:W-:-:S05]  /*5aa0*/  FFMA R56, R59, R154, R56 ;  /* 0x0000009a3b387223 */ /* 0x000fca0000000038 */
[----:B------:R-:W-:-:S04]  /*5ab0*/  F2FP.BF16.F32.PACK_AB R56, RZ, R56 ;  /* 0x00000038ff38723e */ /* 0x000fc800000010ff */
[----:B------:R-:W-:-:S05]  /*5ac0*/  PRMT R57, R56, 0x7610, R57 ;  /* 0x0000761038397816 */ /* 0x000fca0000000039 */
[----:B------:R3:W-:Y:S01]  /*5ad0*/  @P5 STG.E.U16 desc[UR36][R164.64], R57 ;  /* 0x00000039a4005986 */ /* 0x0007e2000c101524 */
[----:B------:R-:W-:-:S05]  /*5ae0*/  IADD3 R56, P5, R137, R12, RZ ;  /* 0x0000000c89387210 */ /* 0x000fca0007fbe0ff */
[----:B---3--:R-:W-:Y:S01]  /*5af0*/  IMAD.X R57, R13, 0x1, R125, P5 ;  /* 0x000000010d397824 */ /* 0x008fe200028e067d */
[----:B------:R-:W-:-:S13]  /*5b00*/  ISETP.GT.AND P5, PT, R3, 0x100, P6 ;  /* 0x000001000300780c */ /* 0x000fda00037a4270 */
[----:B------:R-:W-:Y:S05]  /*5b10*/  @!P5 BRA `(.L_x_136) ;  /* 0x00000000000cd947 */ /* 0x000fea0003800000 */
[----:B------:R-:W-:-:S05]  /*5b20*/  IADD3 R58, P6, R91, R14, RZ ;  /* 0x0000000e5b3a7210 */ /* 0x000fca0007fde0ff */
[----:B------:R-:W-:-:S05]  /*5b30*/  IMAD.X R59, R15, 0x1, R135, P6 ;  /* 0x000000010f3b7824 */ /* 0x000fca00030e0687 */
[----:B------:R3:W5:Y:S03]  /*5b40*/  LDG.E.LTC128B.U16 R92, desc[UR36][R58.64] ;  /* 0x000000243a5c7981 */ /* 0x000766000c1e1520 */
.L_x_136:
[----:B------:R-:W-:Y:S05]  /*5b50*/  BSYNC B1 ;  /* 0x0000000000017941 */ /* 0x000fea0003800000 */
.L_x_135:
[----:B---3-5:R-:W-:Y:S01]  /*5b60*/  IMAD.U32 R58, R92, 0x10000, RZ ;  /* 0x000100005c3a7824 */ /* 0x028fe200078e00ff */
[----:B------:R-:W-:Y:S01]  /*5b70*/  LOP3.LUT P6, RZ, R152, 0x8, RZ, 0xc0, !PT ;  /* 0x0000000898ff7812 */ /* 0x000fe200078cc0ff */
[----:B------:R-:W-:Y:S02]  /*5b80*/  BSSY B1, `(.L_x_137) ;  /* 0x000000c000017945 */ /* 0x000fe40003800000 */
[----:B------:R-:W-:-:S04]  /*5b90*/  FMUL R59, R58, R155 ;  /* 0x0000009b3a3b7220 */ /* 0x000fc80000400000 */
[----:B------:R-:W-:-:S05]  /*5ba0*/  FFMA R59, R60, R154, R59 ;  /* 0x0000009a3c3b7223 */ /* 0x000fca000000003b */
[----:B------:R-:W-:-:S05]  /*5bb0*/  F2FP.BF16.F32.PACK_AB R59, RZ, R59 ;  /* 0x0000003bff3b723e */ /* 0x000fca00000010ff */
        /* <DEDUP_REMOVED lines=8> */
.L_x_138:
[----:B------:R-:W-:Y:S05]  /*5c40*/  BSYNC B1 ;  /* 0x0000000000017941 */ /* 0x000fea0003800000 */
.L_x_137:
[----:B-----5:R-:W-:Y:S01]  /*5c50*/  IMAD.U32 R60, R92, 0x10000, RZ ;  /* 0x000100005c3c7824 */ /* 0x020fe200078e00ff */
[----:B------:R-:W-:Y:S01]  /*5c60*/  LOP3.LUT P6, RZ, R152, 0x4, RZ, 0xc0, !PT ;  /* 0x0000000498ff7812 */ /* 0x000fe200078cc0ff */
[----:B------:R-:W-:Y:S02]  /*5c70*/  BSSY B1, `(.L_x_139) ;  /* 0x000000e000017945 */ /* 0x000fe40003800000 */
[----:B------:R-:W-:-:S04]  /*5c80*/  FMUL R60, R60, R155 ;  /* 0x0000009b3c3c7220 */ /* 0x000fc80000400000 */
[----:B------:R-:W-:-:S05]  /*5c90*/  FFMA R60, R61, R154, R60 ;  /* 0x0000009a3d3c7223 */ /* 0x000fca000000003c */
[----:B------:R-:W-:-:S04]  /*5ca0*/  F2FP.BF16.F32.PACK_AB R60, RZ, R60 ;  /* 0x0000003cff3c723e */ /* 0x000fc800000010ff */
[----:B------:R-:W-:Y:S02]  /*5cb0*/  PRMT R61, R60, 0x7610, R61 ;  /* 0x000076103c3d7816 */ /* 0x000fe4000000003d */
[----:B------:R-:W-:-:S03]  /*5cc0*/  PRMT R60, R92, 0x7610, R60 ;  /* 0x000076105c3c7816 */ /* 0x000fc6000000003c */
[----:B------:R4:W-:Y:S01]  /*5cd0*/  @P5 STG.E.U16 desc[UR36][R118.64], R61 ;  /* 0x0000003d76005986 */ /* 0x0009e2000c101524 */
[----:B---3--:R-:W-:-:S05]  /*5ce0*/  IADD3 R116, P5, R127, R88, RZ ;  /* 0x000000587f747210 */ /* 0x008fca0007fbe0ff */
[----:B------:R-:W-:Y:S01]  /*5cf0*/  IMAD.X R117, R89, 0x1, R125, P5 ;  /* 0x0000000159757824 */ /* 0x000fe200028e067d */
[----:B------:R-:W-:-:S13]  /*5d00*/  ISETP.GT.AND P5, PT, R3, 0x108, P6 ;  /* 0x000001080300780c */ /* 0x000fda00037a4270 */
[----:B----4-:R-:W-:Y:S05]  /*5d10*/  @!P5 BRA `(.L_x_140) ;  /* 0x00000000000cd947 */ /* 0x010fea0003800000 */
[----:B------:R-:W-:-:S05]  /*5d20*/  IADD3 R60, P6, R91, R20, RZ ;  /* 0x000000145b3c7210 */ /* 0x000fca0007fde0ff */
[----:B------:R-:W-:-:S05]  /*5d30*/  IMAD.X R61, R21, 0x1, R135, P6 ;  /* 0x00000001153d7824 */ /* 0x000fca00030e0687 */
[----:B------:R3:W5:Y:S03]  /*5d40*/  LDG.E.LTC128B.U16 R60, desc[UR36][R60.64] ;  /* 0x000000243c3c7981 */ /* 0x000766000c1e1520 */
.L_x_140:
[----:B------:R-:W-:Y:S05]  /*5d50*/  BSYNC B1 ;  /* 0x0000000000017941 */ /* 0x000fea0003800000 */
.L_x_139:
[----:B-----5:R-:W-:Y:S01]  /*5d60*/  IMAD.U32 R90, R60, 0x10000, RZ ;  /* 0x000100003c5a7824 */ /* 0x020fe200078e00ff */
[----:B------:R-:W-:Y:S01]  /*5d70*/  LOP3.LUT P6, RZ, R152, 0x8, RZ, 0xc0, !PT ;  /* 0x0000000898ff7812 */ /* 0x000fe200078cc0ff */
[----:B------:R-:W-:Y:S02]  /*5d80*/  BSSY B1, `(.L_x_141) ;  /* 0x000000d000017945 */ /* 0x000fe40003800000 */
[----:B---3--:R-:W-:-:S04]  /*5d90*/  FMUL R61, R90, R155 ;  /* 0x0000009b5a3d7220 */ /* 0x008fc80000400000 */
[----:B------:R-:W-:Y:S01]  /*5da0*/  FFMA R61, R62, R154, R61 ;  /* 0x0000009a3e3d7223 */ /* 0x000fe2000000003d */
[----:B------:R-:W-:-:S04]  /*5db0*/  PRMT R62, R60, 0x7610, R62 ;  /* 0x000076103c3e7816 */ /* 0x000fc8000000003e */
        /* <DEDUP_REMOVED lines=9> */
.L_x_142:
[----:B------:R-:W-:Y:S05]  /*5e50*/  BSYNC B1 ;  /* 0x0000000000017941 */ /* 0x000fea0003800000 */
.L_x_141:
[----:B---3-5:R-:W-:Y:S01]  /*5e60*/  IMAD.U32 R60, R62, 0x10000, RZ ;  /* 0x000100003e3c7824 */ /* 0x028fe200078e00ff */
[----:B------:R-:W-:Y:S01]  /*5e70*/  LOP3.LUT P6, RZ, R152, 0x10, RZ, 0xc0, !PT ;  /* 0x0000001098ff7812 */ /* 0x000fe200078cc0ff */
[----:B------:R-:W-:Y:S01]  /*5e80*/  BSSY B1, `(.L_x_143) ;  /* 0x000000e000017945 */ /* 0x000fe20003800000 */
[----:B------:R-:W-:Y:S01]  /*5e90*/  PRMT R90, R62, 0x7610, R90 ;  /* 0x000076103e5a7816 */ /* 0x000fe2000000005a */
        /* <DEDUP_REMOVED lines=12> */
.L_x_144:
[----:B------:R-:W-:Y:S05]  /*5f60*/  BSYNC B1 ;  /* 0x0000000000017941 */ /* 0x000fea0003800000 */
.L_x_143:
        /* <DEDUP_REMOVED lines=14> */
.L_x_146:
[----:B------:R-:W-:Y:S05]  /*6050*/  BSYNC B1 ;  /* 0x0000000000017941 */ /* 0x000fea0003800000 */
.L_x_145:
[----:B---3-5:R-:W-:Y:S01]  /*6060*/  IMAD.U32 R56, R90, 0x10000, RZ ;  /* 0x000100005a387824 */ /* 0x028fe200078e00ff */
        /* <DEDUP_REMOVED lines=15> */
.L_x_148:
[----:B------:R-:W-:Y:S05]  /*6160*/  BSYNC B1 ;  /* 0x0000000000017941 */ /* 0x000fea0003800000 */
.L_x_147:
        /* <DEDUP_REMOVED lines=15> */
.L_x_150:
[----:B------:R-:W-:Y:S05]  /*6260*/  BSYNC B1 ;  /* 0x0000000000017941 */ /* 0x000fea0003800000 */
.L_x_149:
        /* <DEDUP_REMOVED lines=15> */
.L_x_152:
[----:B------:R-:W-:Y:S05]  /*6360*/  BSYNC B1 ;  /* 0x0000000000017941 */ /* 0x000fea0003800000 */
.L_x_151:
        /* <DEDUP_REMOVED lines=14> */
.L_x_154:
[----:B------:R-:W-:Y:S05]  /*6450*/  BSYNC B1 ;  /* 0x0000000000017941 */ /* 0x000fea0003800000 */
.L_x_153:
        /* <DEDUP_REMOVED lines=16> */
.L_x_156:
[----:B------:R-:W-:Y:S05]  /*6560*/  BSYNC B1 ;  /* 0x0000000000017941 */ /* 0x000fea0003800000 */
.L_x_155:
[----:B-----5:R-:W-:Y:S01]  /*6570*/  IMAD.U32 R62, R60, 0x10000, RZ ;  /* 0x000100003c3e7824 */ /* 0x020fe200078e00ff */
[----:B------:R-:W-:Y:S01]  /*6580*/  LOP3.LUT P6, RZ, R152, 0x80, RZ, 0xc0, !PT ;  /* 0x0000008098ff7812 */ /* 0x000fe200078cc0ff */
[----:B------:R-:W-:Y:S01]  /*6590*/  BSSY B1, `(.L_x_157) ;  /* 0x000000d000017945 */ /* 0x000fe20003800000 */
[----:B------:R-:W-:Y:S01]  /*65a0*/  PRMT R66, R60, 0x7610, R66 ;  /* 0x000076103c427816 */ /* 0x000fe20000000042 */
[----:B---3--:R-:W-:-:S04]  /*65b0*/  FMUL R61, R62, R155 ;  /* 0x0000009b3e3d7220 */ /* 0x008fc80000400000 */
        /* <DEDUP_REMOVED lines=10> */
.L_x_158:
[----:B------:R-:W-:Y:S05]  /*6660*/  BSYNC B1 ;  /* 0x0000000000017941 */ /* 0x000fea0003800000 */
.L_x_157:
        /* <DEDUP_REMOVED lines=15> */
.L_x_160:
[----:B------:R-:W-:Y:S05]  /*6760*/  BSYNC B1 ;  /* 0x0000000000017941 */ /* 0x000fea0003800000 */
.L_x_159:
        /* <DEDUP_REMOVED lines=14> */
.L_x_162:
[----:B------:R-:W-:Y:S05]  /*6850*/  BSYNC B1 ;  /* 0x0000000000017941 */ /* 0x000fea0003800000 */
.L_x_161:
        /* <DEDUP_REMOVED lines=16> */
.L_x_164:
[----:B------:R-:W-:Y:S05]  /*6960*/  BSYNC B1 ;  /* 0x0000000000017941 */ /* 0x000fea0003800000 */
.L_x_163:
        /* <DEDUP_REMOVED lines=15> */
.L_x_166:
[----:B------:R-:W-:Y:S05]  /*6a60*/  BSYNC B1 ;  /* 0x0000000000017941 */ /* 0x000fea0003800000 */
.L_x_165:
        /* <DEDUP_REMOVED lines=15> */
.L_x_168:
[----:B------:R-:W-:Y:S05]  /*6b60*/  BSYNC B1 ;  /* 0x0000000000017941 */ /* 0x000fea0003800000 */
.L_x_167:
        /* <DEDUP_REMOVED lines=14> */
.L_x_170:
[----:B------:R-:W-:Y:S05]  /*6c50*/  BSYNC B1 ;  /* 0x0000000000017941 */ /* 0x000fea0003800000 */
.L_x_169:
        /* <DEDUP_REMOVED lines=16> */
.L_x_172:
[----:B------:R-:W-:Y:S05]  /*6d60*/  BSYNC B1 ;  /* 0x0000000000017941 */ /* 0x000fea0003800000 */
.L_x_171:
        /* <DEDUP_REMOVED lines=15> */
.L_x_174:
[----:B------:R-:W-:Y:S05]  /*6e60*/  BSYNC B1 ;  /* 0x0000000000017941 */ /* 0x000fea0003800000 */
.L_x_173:
[----:B---3-5:R-:W-:Y:S01]  /*6e70*/  IMAD.U32 R60, R66, 0x10000, RZ ;  /* 0x00010000423c7824 */ /* 0x028fe200078e00ff */
[----:B------:R-:W-:Y:S03]  /*6e80*/  BSSY B1, `(.L_x_175) ;  /* 0x000000d000017945 */ /* 0x000fe60003800000 */
        /* <DEDUP_REMOVED lines=12> */
.L_x_176:
[----:B------:R-:W-:Y:S05]  /*6f50*/  BSYNC B1 ;  /* 0x0000000000017941 */ /* 0x000fea0003800000 */
.L_x_175:
[----:B---3-5:R-:W-:Y:S01]  /*6f60*/  IMAD.U32 R62, R66, 0x10000, RZ ;  /* 0x00010000423e7824 */ /* 0x028fe200078e00ff */
        /* <DEDUP_REMOVED lines=12> */
.L_x_178:
[----:B------:R-:W-:Y:S05]  /*7030*/  BSYNC B1 ;  /* 0x0000000000017941 */ /* 0x000fea0003800000 */
.L_x_177:
[----:B---3-5:R-:W-:Y:S01]  /*7040*/  IMAD.U32 R56, R66, 0x10000, RZ ;  /* 0x0001000042387824 */ /* 0x028fe200078e00ff */
[----:B------:R-:W-:Y:S03]  /*7050*/  BSSY B1, `(.L_x_179) ;  /* 0x000000e000017945 */ /* 0x000fe60003800000 */
        /* <DEDUP_REMOVED lines=13> */
.L_x_180:
[----:B------:R-:W-:Y:S05]  /*7130*/  BSYNC B1 ;  /* 0x0000000000017941 */ /* 0x000fea0003800000 */
.L_x_179:
[----:B-----5:R-:W-:Y:S01]  /*7140*/  IMAD.U32 R58, R56, 0x10000, RZ ;  /* 0x00010000383a7824 */ /* 0x020fe200078e00ff */
[----:B------:R-:W-:Y:S03]  /*7150*/  BSSY B1, `(.L_x_181) ;  /* 0x000000c000017945 */ /* 0x000fe60003800000 */
        /* <DEDUP_REMOVED lines=11> */
.L_x_182:
[----:B------:R-:W-:Y:S05]  /*7210*/  BSYNC B1 ;  /* 0x0000000000017941 */ /* 0x000fea0003800000 */
.L_x_181:
[C---:B-----5:R-:W-:Y:S01]  /*7220*/  IMAD.U32 R62, R56.reuse, 0x10000, RZ ;  /* 0x00010000383e7824 */ /* 0x060fe200078e00ff */
[----:B------:R-:W-:Y:S01]  /*7230*/  BSSY B1, `(.L_x_183) ;  /* 0x000000e000017945 */ /* 0x000fe20003800000 */
[----:B------:R-:W-:Y:S02]  /*7240*/  PRMT R64, R56, 0x7610, R64 ;  /* 0x0000761038407816 */ /* 0x000fe40000000040 */
[----:B------:R-:W-:-:S04]  /*7250*/  FMUL R62, R62, R155 ;  /* 0x0000009b3e3e7220 */ /* 0x000fc80000400000 */
[----:B------:R-:W-:-:S05]  /*7260*/  FFMA R62, R83, R154, R62 ;  /* 0x0000009a533e7223 */ /* 0x000fca000000003e */
[----:B------:R-:W-:-:S04]  /*7270*/  F2FP.BF16.F32.PACK_AB R62, RZ, R62 ;  /* 0x0000003eff3e723e */ /* 0x000fc800000010ff */
[----:B---3--:R-:W-:-:S05]  /*7280*/  PRMT R57, R62, 0x7610, R57 ;  /* 0x000076103e397816 */ /* 0x008fca0000000039 */
        /* <DEDUP_REMOVED lines=8> */
.L_x_184:
[----:B------:R-:W-:Y:S05]  /*7310*/  BSYNC B1 ;  /* 0x0000000000017941 */ /* 0x000fea0003800000 */
.L_x_183:
[----:B---3-5:R-:W-:Y:S01]  /*7320*/  IMAD.U32 R56, R64, 0x10000, RZ ;  /* 0x0001000040387824 */ /* 0x028fe200078e00ff */
[----:B------:R-:W-:Y:S03]  /*7330*/  BSSY B1, `(.L_x_185) ;  /* 0x000000c000017945 */ /* 0x000fe60003800000 */
[----:B------:R-:W-:-:S04]  /*7340*/  FMUL R57, R56, R155 ;  /* 0x0000009b38397220 */ /* 0x000fc80000400000 */
[----:B------:R-:W-:-:S05]  /*7350*/  FFMA R57, R84, R154, R57 ;  /* 0x0000009a54397223 */ /* 0x000fca0000000039 */
[----:B------:R-:W-:-:S05]  /*7360*/  F2FP.BF16.F32.PACK_AB R57, RZ, R57 ;  /* 0x00000039ff39723e */ /* 0x000fca00000010ff */
[----:B------:R3:W-:Y:S01]  /*7370*/  @P5 STG.E.U16 desc[UR36][R60.64], R57 ;  /* 0x000000393c005986 */ /* 0x0007e2000c101524 */
[----:B------:R-:W-:-:S05]  /*7380*/  IADD3 R56, P5, R161, R88, RZ ;  /* 0x00000058a1387210 */ /* 0x000fca0007fbe0ff */
[----:B---3--:R-:W-:Y:S01]  /*7390*/  IMAD.X R57, R89, 0x1, R125, P5 ;  /* 0x0000000159397824 */ /* 0x008fe200028e067d */
[----:B------:R-:W-:-:S05]  /*73a0*/  IADD3 R14, P5, R115, R14, RZ ;  /* 0x0000000e730e7210 */ /* 0x000fca0007fbe0ff */
[----:B------:R-:W-:Y:S01]  /*73b0*/  IMAD.X R15, R15, 0x1, R135, P5 ;  /* 0x000000010f0f7824 */ /* 0x000fe200028e0687 */
[----:B------:R-:W-:-:S13]  /*73c0*/  ISETP.GT.AND P5, PT, R3, 0x100, P0 ;  /* 0x000001000300780c */ /* 0x000fda00007a4270 */
[----:B------:R-:W-:Y:S05]  /*73d0*/  @!P5 BRA `(.L_x_186) ;  /* 0x000000000004d947 */ /* 0x000fea0003800000 */
[----:B------:R3:W5:Y:S02]  /*73e0*/  LDG.E.LTC128B.U16 R64, desc[UR36][R14.64] ;  /* 0x000000240e407981 */ /* 0x000764000c1e1520 */
.L_x_186:
[----:B------:R-:W-:Y:S05]  /*73f0*/  BSYNC B1 ;  /* 0x0000000000017941 */ /* 0x000fea0003800000 */
.L_x_185:
        /* <DEDUP_REMOVED lines=14> */
.L_x_188:
[----:B------:R-:W-:Y:S05]  /*74e0*/  BSYNC B1 ;  /* 0x0000000000017941 */ /* 0x000fea0003800000 */
.L_x_187:
        /* <DEDUP_REMOVED lines=9> */
[----:B---3--:R-:W-:Y:S01]  /*7580*/  IMAD.X R13, R21, 0x1, R135, P5 ;  /* 0x00000001150d7824 */ /* 0x008fe200028e0687 */
[----:B------:R-:W-:-:S13]  /*7590*/  ISETP.GT.AND P5, PT, R3, 0x108, P0 ;  /* 0x000001080300780c */ /* 0x000fda00007a4270 */
[----:B------:R-:W-:Y:S05]  /*75a0*/  @!P5 BRA `(.L_x_190) ;  /* 0x000000000004d947 */ /* 0x000fea0003800000 */
[----:B------:R3:W5:Y:S02]  /*75b0*/  LDG.E.LTC128B.U16 R64, desc[UR36][R12.64] ;  /* 0x000000240c407981 */ /* 0x000764000c1e1520 */
.L_x_190:
[----:B------:R-:W-:Y:S05]  /*75c0*/  BSYNC B1 ;  /* 0x0000000000017941 */ /* 0x000fea0003800000 */
.L_x_189:
        /* <DEDUP_REMOVED lines=15> */
.L_x_192:
[----:B------:R-:W-:Y:S05]  /*76c0*/  BSYNC B1 ;  /* 0x0000000000017941 */ /* 0x000fea0003800000 */
.L_x_191:
[----:B-1---5:R-:W-:Y:S01]  /*76d0*/  IMAD.U32 R20, R12, 0x10000, RZ ;  /* 0x000100000c147824 */ /* 0x022fe200078e00ff */
[----:B------:R-:W-:Y:S01]  /*76e0*/  LOP3.LUT P6, RZ, R152, 0x2, RZ, 0xc0, !PT ;  /* 0x0000000298ff7812 */ /* 0x000fe200078cc0ff */
[----:B------:R-:W-:Y:S02]  /*76f0*/  BSSY B1, `(.L_x_193) ;  /* 0x000000c000017945 */ /* 0x000fe40003800000 */
[----:B---3--:R-:W-:-:S04]  /*7700*/  FMUL R13, R20, R155 ;  /* 0x0000009b140d7220 */ /* 0x008fc80000400000 */
[----:B------:R-:W-:-:S05]  /*7710*/  FFMA R13, R24, R154, R13 ;  /* 0x0000009a180d7223 */ /* 0x000fca000000000d */
[----:B------:R-:W-:-:S05]  /*7720*/  F2FP.BF16.F32.PACK_AB R13, RZ, R13 ;  /* 0x0000000dff0d723e */ /* 0x000fca00000010ff */
[----:B------:R1:W-:Y:S01]  /*7730*/  @P5 STG.E.U16 desc[UR36][R14.64], R13 ;  /* 0x0000000d0e005986 */ /* 0x0003e2000c101524 */
[----:B------:R-:W-:-:S05]  /*7740*/  IADD3 R56, P5, R4, R133, RZ ;  /* 0x0000008504387210 */ /* 0x000fca0007fbe0ff */
[----:B------:R-:W-:Y:S01]  /*7750*/  IMAD.X R57, R5, 0x1, R125, P5 ;  /* 0x0000000105397824 */ /* 0x000fe200028e067d */
[----:B------:R-:W-:-:S13]  /*7760*/  ISETP.GT.AND P5, PT, R3, 0x180, P6 ;  /* 0x000001800300780c */ /* 0x000fda00037a4270 */
[----:B-1----:R-:W-:Y:S05]  /*7770*/  @!P5 BRA `(.L_x_194) ;  /* 0x00000000000cd947 */ /* 0x002fea0003800000 */
[----:B------:R-:W-:-:S05]  /*7780*/  IADD3 R12, P6, R6, R131, RZ ;  /* 0x00000083060c7210 */ /* 0x000fca0007fde0ff */
[----:B------:R-:W-:-:S05]  /*7790*/  IMAD.X R13, R7, 0x1, R135, P6 ;  /* 0x00000001070d7824 */ /* 0x000fca00030e0687 */
[----:B------:R1:W5:Y:S03]  /*77a0*/  LDG.E.LTC128B.U16 R12, desc[UR36][R12.64] ;  /* 0x000000240c0c7981 */ /* 0x000366000c1e1520 */
.L_x_194:
[----:B------:R-:W-:Y:S05]  /*77b0*/  BSYNC B1 ;  /* 0x0000000000017941 */ /* 0x000fea0003800000 */
.L_x_193:
[----:B-----5:R-:W-:Y:S01]  /*77c0*/  IMAD.U32 R14, R12, 0x10000, RZ ;  /* 0x000100000c0e7824 */ /* 0x020fe200078e00ff */
[----:B------:R-:W-:Y:S01]  /*77d0*/  ISETP.GT.AND P4, PT, R3, 0x188, P4 ;  /* 0x000001880300780c */ /* 0x000fe20002784270 */
[----:B------:R-:W-:Y:S02]  /*77e0*/  BSSY B1, `(.L_x_195) ;  /* 0x000000c000017945 */ /* 0x000fe40003800000 */
[----:B------:R-:W-:-:S04]  /*77f0*/  FMUL R14, R14, R155 ;  /* 0x0000009b0e0e7220 */ /* 0x000fc80000400000 */
[----:B------:R-:W-:-:S05]  /*7800*/  FFMA R14, R25, R154, R14 ;  /* 0x0000009a190e7223 */ /* 0x000fca000000000e */
[----:B------:R-:W-:-:S04]  /*7810*/  F2FP.BF16.F32.PACK_AB R14, RZ, R14 ;  /* 0x0000000eff0e723e */ /* 0x000fc800000010ff */
[----:B-1----:R-:W-:-:S05]  /*7820*/  PRMT R13, R14, 0x7610, R13 ;  /* 0x000076100e0d7816 */ /* 0x002fca000000000d */
[----:B------:R1:W-:Y:S01]  /*7830*/  @P5 STG.E.U16 desc[UR36][R58.64], R13 ;  /* 0x0000000d3a005986 */ /* 0x0003e2000c101524 */
[----:B------:R-:W-:-:S05]  /*7840*/  IADD3 R14, P5, R8, R123, RZ ;  /* 0x0000007b080e7210 */ /* 0x000fca0007fbe0ff */
[----:B------:R-:W-:Y:S01]  /*7850*/  IMAD.X R15, R9, 0x1, R125, P5 ;  /* 0x00000001090f7824 */ /* 0x000fe200028e067d */
[----:B------:R-:W-:Y:S07]  /*7860*/  @!P4 BRA `(.L_x_196) ;  /* 0x00000000000cc947 */ /* 0x000fee0003800000 */
[----:B------:R-:W-:-:S05]  /*7870*/  IADD3 R12, P5, R10, R129, RZ ;  /* 0x000000810a0c7210 */ /* 0x000fca0007fbe0ff */
[----:B-1----:R-:W-:-:S05]  /*7880*/  IMAD.X R13, R11, 0x1, R135, P5 ;  /* 0x000000010b0d7824 */ /* 0x002fca00028e0687 */
[----:B------:R3:W5:Y:S03]  /*7890*/  LDG.E.LTC128B.U16 R12, desc[UR36][R12.64] ;  /* 0x000000240c0c7981 */ /* 0x000766000c1e1520 */
.L_x_196:
[----:B------:R-:W-:Y:S05]  /*78a0*/  BSYNC B1 ;  /* 0x0000000000017941 */ /* 0x000fea0003800000 */
.L_x_195:
[----:B-----5:R-:W-:Y:S01]  /*78b0*/  IMAD.U32 R20, R12, 0x10000, RZ ;  /* 0x000100000c147824 */ /* 0x020fe200078e00ff */
[----:B------:R-:W-:Y:S01]  /*78c0*/  LOP3.LUT P5, RZ, R152, 0x2, RZ, 0xc0, !PT ;  /* 0x0000000298ff7812 */ /* 0x000fe200078ac0ff */
[----:B------:R-:W-:Y:S02]  /*78d0*/  BSSY B1, `(.L_x_197) ;  /* 0x000000c000017945 */ /* 0x000fe40003800000 */
[----:B-1-3--:R-:W-:-:S04]  /*78e0*/  FMUL R13, R20, R155 ;  /* 0x0000009b140d7220 */ /* 0x00afc80000400000 */
        /* <DEDUP_REMOVED lines=10> */
.L_x_198:
[----:B------:R-:W-:Y:S05]  /*7990*/  BSYNC B1 ;  /* 0x0000000000017941 */ /* 0x000fea0003800000 */
.L_x_197:
        /* <DEDUP_REMOVED lines=12> */
[----:B-1----:R-:W-:-:S05]  /*7a60*/  IMAD.X R13, R7, 0x1, R135, P5 ;  /* 0x00000001070d7824 */ /* 0x002fca00028e0687 */
[----:B------:R3:W5:Y:S03]  /*7a70*/  LDG.E.LTC128B.U16 R12, desc[UR36][R12.64] ;  /* 0x000000240c0c7981 */ /* 0x000766000c1e1520 */
.L_x_200:
[----:B------:R-:W-:Y:S05]  /*7a80*/  BSYNC B1 ;  /* 0x0000000000017941 */ /* 0x000fea0003800000 */
.L_x_199:
        /* <DEDUP_REMOVED lines=14> */
.L_x_202:
[----:B------:R-:W-:Y:S05]  /*7b70*/  BSYNC B1 ;  /* 0x0000000000017941 */ /* 0x000fea0003800000 */
.L_x_201:
[----:B-----5:R-:W-:Y:S01]  /*7b80*/  IMAD.U32 R14, R12, 0x10000, RZ ;  /* 0x000100000c0e7824 */ /* 0x020fe200078e00ff */
        /* <DEDUP_REMOVED lines=14> */
.L_x_204:
[----:B------:R-:W-:Y:S05]  /*7c70*/  BSYNC B1 ;  /* 0x0000000000017941 */ /* 0x000fea0003800000 */
.L_x_203:
[----:B-----5:R-:W-:Y:S01]  /*7c80*/  IMAD.U32 R20, R12, 0x10000, RZ ;  /* 0x000100000c147824 */ /* 0x020fe200078e00ff */
[----:B------:R-:W-:Y:S03]  /*7c90*/  BSSY B1, `(.L_x_205) ;  /* 0x000000c000017945 */ /* 0x000fe60003800000 */
        /* <DEDUP_REMOVED lines=11> */
.L_x_206:
[----:B------:R-:W-:Y:S05]  /*7d50*/  BSYNC B1 ;  /* 0x0000000000017941 */ /* 0x000fea0003800000 */
.L_x_205:
        /* <DEDUP_REMOVED lines=14> */
.L_x_208:
[----:B------:R-:W-:Y:S05]  /*7e40*/  BSYNC B1 ;  /* 0x0000000000017941 */ /* 0x000fea0003800000 */
.L_x_207:
        /* <DEDUP_REMOVED lines=14> */
.L_x_210:
[----:B------:R-:W-:Y:S05]  /*7f30*/  BSYNC B1 ;  /* 0x0000000000017941 */ /* 0x000fea0003800000 */
.L_x_209:
[----:B-----5:R-:W-:Y:S01]  /*7f40*/  IMAD.U32 R14, R12, 0x10000, RZ ;  /* 0x000100000c0e7824 */ /* 0x020fe200078e00ff */
[----:B------:R-:W-:Y:S01]  /*7f50*/  LOP3.LUT P5, RZ, R152, 0x10, RZ, 0xc0, !PT ;  /* 0x0000001098ff7812 */ /* 0x000fe200078ac0ff */
        /* <DEDUP_REMOVED lines=13> */
.L_x_212:
[----:B------:R-:W-:Y:S05]  /*8030*/  BSYNC B1 ;  /* 0x0000000000017941 */ /* 0x000fea0003800000 */
.L_x_211:
[----:B-----5:R-:W-:Y:S01]  /*8040*/  IMAD.U32 R20, R12, 0x10000, RZ ;  /* 0x000100000c147824 */ /* 0x020fe200078e00ff */
[----:B------:R-:W-:Y:S03]  /*8050*/  BSSY B1, `(.L_x_213) ;  /* 0x000000c000017945 */ /* 0x000fe60003800000 */
[----:B-1----:R-:W-:-:S04]  /*8060*/  FMUL R13, R20, R155 ;  /* 0x0000009b140d7220 */ /* 0x002fc80000400000 */
        /* <DEDUP_REMOVED lines=10> */
.L_x_214:
[----:B------:R-:W-:Y:S05]  /*8110*/  BSYNC B1 ;  /* 0x0000000000017941 */ /* 0x000fea0003800000 */
.L_x_213:
        /* <DEDUP_REMOVED lines=14> */
.L_x_216:
[----:B------:R-:W-:Y:S05]  /*8200*/  BSYNC B1 ;  /* 0x0000000000017941 */ /* 0x000fea0003800000 */
.L_x_215:
        /* <DEDUP_REMOVED lines=14> */
.L_x_218:
[----:B------:R-:W-:Y:S05]  /*82f0*/  BSYNC B1 ;  /* 0x0000000000017941 */ /* 0x000fea0003800000 */
.L_x_217:
        /* <DEDUP_REMOVED lines=13> */
[----:B-1----:R-:W-:-:S05]  /*83d0*/  IMAD.X R13, R11, 0x1, R135, P5 ;  /* 0x000000010b0d7824 */ /* 0x002fca00028e0687 */
[----:B------:R3:W5:Y:S03]  /*83e0*/  LDG.E.LTC128B.U16 R12, desc[UR36][R12.64] ;  /* 0x000000240c0c7981 */ /* 0x000766000c1e1520 */
.L_x_220:
[----:B------:R-:W-:Y:S05]  /*83f0*/  BSYNC B1 ;  /* 0x0000000000017941 */ /* 0x000fea0003800000 */
.L_x_219:
        /* <DEDUP_REMOVED lines=13> */
.L_x_222:
[----:B------:R-:W-:Y:S05]  /*84d0*/  BSYNC B1 ;  /* 0x0000000000017941 */ /* 0x000fea0003800000 */
.L_x_221:
        /* <DEDUP_REMOVED lines=14> */
.L_x_224:
[----:B------:R-:W-:Y:S05]  /*85c0*/  BSYNC B1 ;  /* 0x0000000000017941 */ /* 0x000fea0003800000 */
.L_x_223:
        /* <DEDUP_REMOVED lines=14> */
.L_x_226:
[----:B------:R-:W-:Y:S05]  /*86b0*/  BSYNC B1 ;  /* 0x0000000000017941 */ /* 0x000fea0003800000 */
.L_x_225:
        /* <DEDUP_REMOVED lines=15> */
.L_x_228:
[----:B------:R-:W-:Y:S05]  /*87b0*/  BSYNC B1 ;  /* 0x0000000000017941 */ /* 0x000fea0003800000 */
.L_x_227:
        /* <DEDUP_REMOVED lines=13> */
.L_x_230:
[----:B------:R-:W-:Y:S05]  /*8890*/  BSYNC B1 ;  /* 0x0000000000017941 */ /* 0x000fea0003800000 */
.L_x_229:
        /* <DEDUP_REMOVED lines=15> */
.L_x_232:
[----:B------:R-:W-:Y:S05]  /*8990*/  BSYNC B1 ;  /* 0x0000000000017941 */ /* 0x000fea0003800000 */
.L_x_231:
[----:B-----5:R-:W-:Y:S01]  /*89a0*/  IMAD.U32 R20, R12, 0x10000, RZ ;  /* 0x000100000c147824 */ /* 0x020fe200078e00ff */
[----:B------:R-:W-:Y:S01]  /*89b0*/  LOP3.LUT P6, RZ, R152, 0x1, RZ, 0xc0, !PT ;  /* 0x0000000198ff7812 */ /* 0x000fe200078cc0ff */
[----:B------:R-:W-:Y:S02]  /*89c0*/  BSSY B1, `(.L_x_233) ;  /* 0x000000a000017945 */ /* 0x000fe40003800000 */
[----:B-1----:R-:W-:-:S04]  /*89d0*/  FMUL R13, R20, R155 ;  /* 0x0000009b140d7220 */ /* 0x002fc80000400000 */
[----:B------:R-:W-:-:S05]  /*89e0*/  FFMA R13, R44, R154, R13 ;  /* 0x0000009a2c0d7223 */ /* 0x000fca000000000d */
[----:B------:R-:W-:-:S05]  /*89f0*/  F2FP.BF16.F32.PACK_AB R13, RZ, R13 ;  /* 0x0000000dff0d723e */ /* 0x000fca00000010ff */
[----:B------:R1:W-:Y:S01]  /*8a00*/  @P4 STG.E.U16 desc[UR36][R28.64], R13 ;  /* 0x0000000d1c004986 */ /* 0x0003e2000c101524 */
[----:B------:R-:W-:-:S13]  /*8a10*/  ISETP.GT.AND P4, PT, R3, 0x180, P6 ;  /* 0x000001800300780c */ /* 0x000fda0003784270 */
[----:B-1----:R-:W-:Y:S05]  /*8a20*/  @!P4 BRA `(.L_x_234) ;  /* 0x00000000000cc947 */ /* 0x002fea0003800000 */
[----:B------:R-:W-:-:S05]  /*8a30*/  IADD3 R12, P5, R6, R159, RZ ;  /* 0x0000009f060c7210 */ /* 0x000fca0007fbe0ff */
[----:B------:R-:W-:-:S05]  /*8a40*/  IMAD.X R13, R7, 0x1, R135, P5 ;  /* 0x00000001070d7824 */ /* 0x000fca00028e0687 */
[----:B------:R1:W5:Y:S03]  /*8a50*/  LDG.E.LTC128B.U16 R12, desc[UR36][R12.64] ;  /* 0x000000240c0c7981 */ /* 0x000366000c1e1520 */
.L_x_234:
[----:B------:R-:W-:Y:S05]  /*8a60*/  BSYNC B1 ;  /* 0x0000000000017941 */ /* 0x000fea0003800000 */
.L_x_233:
[----:B-----5:R-:W-:Y:S01]  /*8a70*/  IMAD.U32 R20, R12, 0x10000, RZ ;  /* 0x000100000c147824 */ /* 0x020fe200078e00ff */
[----:B------:R-:W-:Y:S01]  /*8a80*/  LOP3.LUT P5, RZ, R152, 0x400, RZ, 0xc0, !PT ;  /* 0x0000040098ff7812 */ /* 0x000fe200078ac0ff */
[----:B------:R-:W-:Y:S02]  /*8a90*/  BSSY B1, `(.L_x_235) ;  /* 0x000000a000017945 */ /* 0x000fe40003800000 */
[----:B------:R-:W-:-:S04]  /*8aa0*/  FMUL R20, R20, R155 ;  /* 0x0000009b14147220 */ /* 0x000fc80000400000 */
[----:B------:R-:W-:-:S05]  /*8ab0*/  FFMA R20, R45, R154, R20 ;  /* 0x0000009a2d147223 */ /* 0x000fca0000000014 */
[----:B------:R-:W-:-:S05]  /*8ac0*/  F2FP.BF16.F32.PACK_AB R20, RZ, R20 ;  /* 0x00000014ff14723e */ /* 0x000fca00000010ff */
[----:B------:R3:W-:Y:S01]  /*8ad0*/  @P4 STG.E.U16 desc[UR36][R30.64], R20 ;  /* 0x000000141e004986 */ /* 0x0007e2000c101524 */
[----:B------:R-:W-:-:S13]  /*8ae0*/  ISETP.GT.AND P4, PT, R3, 0x188, P5 ;  /* 0x000001880300780c */ /* 0x000fda0002f84270 */
[----:B---3--:R-:W-:Y:S05]  /*8af0*/  @!P4 BRA `(.L_x_236) ;  /* 0x00000000000cc947 */ /* 0x008fea0003800000 */
[----:B------:R-:W-:-:S05]  /*8b00*/  IADD3 R12, P5, R10, R105, RZ ;  /* 0x000000690a0c7210 */ /* 0x000fca0007fbe0ff */
[----:B-1----:R-:W-:-:S05]  /*8b10*/  IMAD.X R13, R11, 0x1, R135, P5 ;  /* 0x000000010b0d7824 */ /* 0x002fca00028e0687 */
[----:B------:R3:W5:Y:S03]  /*8b20*/  LDG.E.LTC128B.U16 R12, desc[UR36][R12.64] ;  /* 0x000000240c0c7981 */ /* 0x000766000c1e1520 */
.L_x_236:
[----:B------:R-:W-:Y:S05]  /*8b30*/  BSYNC B1 ;  /* 0x0000000000017941 */ /* 0x000fea0003800000 */
.L_x_235:
[----:B-----5:R-:W-:Y:S01]  /*8b40*/  IMAD.U32 R20, R12, 0x10000, RZ ;  /* 0x000100000c147824 */ /* 0x020fe200078e00ff */
[----:B------:R-:W-:Y:S01]  /*8b50*/  ISETP.GT.AND P5, PT, R3, 0x188, P6 ;  /* 0x000001880300780c */ /* 0x000fe200037a4270 */
[----:B------:R-:W-:Y:S02]  /*8b60*/  BSSY B1, `(.L_x_237) ;  /* 0x000000a000017945 */ /* 0x000fe40003800000 */
[----:B-1-3--:R-:W-:Y:S01]  /*8b70*/  FMUL R13, R20, R155 ;  /* 0x0000009b140d7220 */ /* 0x00afe20000400000 */
[----:B------:R-:W-:-:S03]  /*8b80*/  PRMT R20, R12, 0x7610, R20 ;  /* 0x000076100c147816 */ /* 0x000fc60000000014 */
[----:B------:R-:W-:-:S05]  /*8b90*/  FFMA R13, R46, R154, R13 ;  /* 0x0000009a2e0d7223 */ /* 0x000fca000000000d */
[----:B------:R-:W-:-:S05]  /*8ba0*/  F2FP.BF16.F32.PACK_AB R13, RZ, R13 ;  /* 0x0000000dff0d723e */ /* 0x000fca00000010ff */
[----:B------:R1:W-:Y:S01]  /*8bb0*/  @P4 STG.E.U16 desc[UR36][R14.64], R13 ;  /* 0x0000000d0e004986 */ /* 0x0003e2000c101524 */
[----:B------:R-:W-:Y:S05]  /*8bc0*/  @!P5 BRA `(.L_x_238) ;  /* 0x00000000000cd947 */ /* 0x000fea0003800000 */
[----:B------:R-:W-:-:S05]  /*8bd0*/  IADD3 R12, P4, R10, R159, RZ ;  /* 0x0000009f0a0c7210 */ /* 0x000fca0007f9e0ff */
[----:B-1----:R-:W-:-:S05]  /*8be0*/  IMAD.X R13, R11, 0x1, R135, P4 ;  /* 0x000000010b0d7824 */ /* 0x002fca00020e0687 */
[----:B------:R3:W5:Y:S03]  /*8bf0*/  LDG.E.LTC128B.U16 R20, desc[UR36][R12.64] ;  /* 0x000000240c147981 */ /* 0x000766000c1e1520 */
.L_x_238:
[----:B------:R-:W-:Y:S05]  /*8c00*/  BSYNC B1 ;  /* 0x0000000000017941 */ /* 0x000fea0003800000 */
.L_x_237:
[----:B---3-5:R-:W-:Y:S01]  /*8c10*/  IMAD.U32 R12, R20, 0x10000, RZ ;  /* 0x00010000140c7824 */ /* 0x028fe200078e00ff */
[----:B------:R-:W-:Y:S03]  /*8c20*/  BSSY B1, `(.L_x_239) ;  /* 0x000000c000017945 */ /* 0x000fe60003800000 */
[----:B-1----:R-:W-:Y:S01]  /*8c30*/  FMUL R14, R12, R155 ;  /* 0x0000009b0c0e7220 */ /* 0x002fe20000400000 */
[----:B------:R-:W-:-:S03]  /*8c40*/  IADD3 R12, P4, R8, R151, RZ ;  /* 0x00000097080c7210 */ /* 0x000fc60007f9e0ff */
[----:B------:R-:W-:Y:S02]  /*8c50*/  FFMA R14, R47, R154, R14 ;  /* 0x0000009a2f0e7223 */ /* 0x000fe4000000000e */
[----:B------:R-:W-:Y:S01]  /*8c60*/  IMAD.X R13, R9, 0x1, R125, P4 ;  /* 0x00000001090d7824 */ /* 0x000fe200020e067d */
[----:B------:R-:W-:Y:S02]  /*8c70*/  ISETP.GT.AND P4, PT, R3, 0x180, P3 ;  /* 0x000001800300780c */ /* 0x000fe40001f84270 */
[----:B------:R-:W-:-:S05]  /*8c80*/  F2FP.BF16.F32.PACK_AB R14, RZ, R14 ;  /* 0x0000000eff0e723e */ /* 0x000fca00000010ff */
[----:B------:R1:W-:Y:S06]  /*8c90*/  @P5 STG.E.U16 desc[UR36][R12.64], R14 ;  /* 0x0000000e0c005986 */ /* 0x0003ec000c101524 */
[----:B------:R-:W-:Y:S05]  /*8ca0*/  @!P4 BRA `(.L_x_240) ;  /* 0x00000000000cc947 */ /* 0x000fea0003800000 */
[----:B-1----:R-:W-:-:S05]  /*8cb0*/  IADD3 R12, P5, R6, R109, RZ ;  /* 0x0000006d060c7210 */ /* 0x002fca0007fbe0ff */
[----:B------:R-:W-:-:S05]  /*8cc0*/  IMAD.X R13, R7, 0x1, R135, P5 ;  /* 0x00000001070d7824 */ /* 0x000fca00028e0687 */
[----:B------:R3:W5:Y:S03]  /*8cd0*/  LDG.E.LTC128B.U16 R20, desc[UR36][R12.64] ;  /* 0x000000240c147981 */ /* 0x000766000c1e1520 */
.L_x_240:
[----:B------:R-:W-:Y:S05]  /*8ce0*/  BSYNC B1 ;  /* 0x0000000000017941 */ /* 0x000fea0003800000 */
.L_x_239:
[----:B-1-3-5:R-:W-:Y:S01]  /*8cf0*/  IMAD.U32 R12, R20, 0x10000, RZ ;  /* 0x00010000140c7824 */ /* 0x02afe200078e00ff */
[----:B------:R-:W-:Y:S03]  /*8d00*/  BSSY B1, `(.L_x_241) ;  /* 0x000000c000017945 */ /* 0x000fe60003800000 */
[----:B------:R-:W-:Y:S01]  /*8d10*/  FMUL R13, R12, R155 ;  /* 0x0000009b0c0d7220 */ /* 0x000fe20000400000 */
        /* <DEDUP_REMOVED lines=10> */
.L_x_242:
[----:B------:R-:W-:Y:S05]  /*8dc0*/  BSYNC B1 ;  /* 0x0000000000017941 */ /* 0x000fea0003800000 */
.L_x_241:
[----:B-1-3-5:R-:W-:Y:S01]  /*8dd0*/  IMAD.U32 R12, R20, 0x10000, RZ ;  /* 0x00010000140c7824 */ /* 0x02afe200078e00ff */
[----:B------:R-:W-:Y:S01]  /*8de0*/  ISETP.GT.AND P3, PT, R3, 0x188, P3 ;  /* 0x000001880300780c */ /* 0x000fe20001f64270 */
[----:B------:R-:W-:Y:S02]  /*8df0*/  BSSY B1, `(.L_x_243) ;  /* 0x000000b000017945 */ /* 0x000fe40003800000 */
[----:B------:R-:W-:-:S04]  /*8e00*/  FMUL R12, R12, R155 ;  /* 0x0000009b0c0c7220 */ /* 0x000fc80000400000 */
[----:B------:R-:W-:Y:S01]  /*8e10*/  FFMA R49, R49, R154, R12 ;  /* 0x0000009a31317223 */ /* 0x000fe2000000000c */
[----:B------:R-:W-:-:S04]  /*8e20*/  IADD3 R12, P4, R4, R157, RZ ;  /* 0x0000009d040c7210 */ /* 0x000fc80007f9e0ff */
[----:B------:R-:W-:Y:S01]  /*8e30*/  F2FP.BF16.F32.PACK_AB R49, RZ, R49 ;  /* 0x00000031ff31723e */ /* 0x000fe200000010ff */
[----:B------:R-:W-:-:S05]  /*8e40*/  IMAD.X R13, R5, 0x1, R125, P4 ;  /* 0x00000001050d7824 */ /* 0x000fca00020e067d */
[----:B------:R1:W-:Y:S01]  /*8e50*/  @P5 STG.E.U16 desc[UR36][R12.64], R49 ;  /* 0x000000310c005986 */ /* 0x0003e2000c101524 */
[----:B------:R-:W-:Y:S05]  /*8e60*/  @!P3 BRA `(.L_x_244) ;  /* 0x00000000000cb947 */ /* 0x000fea0003800000 */
[----:B-1----:R-:W-:-:S05]  /*8e70*/  IADD3 R12, P4, R10, R109, RZ ;  /* 0x0000006d0a0c7210 */ /* 0x002fca0007f9e0ff */
[----:B------:R-:W-:-:S05]  /*8e80*/  IMAD.X R13, R11, 0x1, R135, P4 ;  /* 0x000000010b0d7824 */ /* 0x000fca00020e0687 */
[----:B------:R3:W5:Y:S03]  /*8e90*/  LDG.E.LTC128B.U16 R20, desc[UR36][R12.64] ;  /* 0x000000240c147981 */ /* 0x000766000c1e1520 */
.L_x_244:
[----:B------:R-:W-:Y:S05]  /*8ea0*/  BSYNC B1 ;  /* 0x0000000000017941 */ /* 0x000fea0003800000 */
.L_x_243:
[----:B-1-3-5:R-:W-:Y:S01]  /*8eb0*/  IMAD.U32 R12, R20, 0x10000, RZ ;  /* 0x00010000140c7824 */ /* 0x02afe200078e00ff */
[----:B------:R-:W-:Y:S01]  /*8ec0*/  ISETP.GT.AND P2, PT, R3, 0x188, P2 ;  /* 0x000001880300780c */ /* 0x000fe20001744270 */
[----:B------:R-:W-:Y:S02]  /*8ed0*/  BSSY B1, `(.L_x_245) ;  /* 0x000000b000017945 */ /* 0x000fe40003800000 */
[----:B------:R-:W-:Y:S01]  /*8ee0*/  FMUL R13, R12, R155 ;  /* 0x0000009b0c0d7220 */ /* 0x000fe20000400000 */
[----:B------:R-:W-:-:S03]  /*8ef0*/  IADD3 R12, P4, R8, R107, RZ ;  /* 0x0000006b080c7210 */ /* 0x000fc60007f9e0ff */
[----:B------:R-:W-:-:S05]  /*8f00*/  FFMA R13, R50, R154, R13 ;  /* 0x0000009a320d7223 */ /* 0x000fca000000000d */
[----:B------:R-:W-:Y:S01]  /*8f10*/  F2FP.BF16.F32.PACK_AB R14, RZ, R13 ;  /* 0x0000000dff0e723e */ /* 0x000fe200000010ff */
[----:B------:R-:W-:-:S05]  /*8f20*/  IMAD.X R13, R9, 0x1, R125, P4 ;  /* 0x00000001090d7824 */ /* 0x000fca00020e067d */
[----:B------:R1:W-:Y:S01]  /*8f30*/  @P3 STG.E.U16 desc[UR36][R12.64], R14 ;  /* 0x0000000e0c003986 */ /* 0x0003e2000c101524 */
[----:B------:R-:W-:Y:S05]  /*8f40*/  @!P2 BRA `(.L_x_246) ;  /* 0x00000000000ca947 */ /* 0x000fea0003800000 */
[----:B-1----:R-:W-:-:S05]  /*8f50*/  IADD3 R12, P3, R10, R163, RZ ;  /* 0x000000a30a0c7210 */ /* 0x002fca0007f7e0ff */
[----:B------:R-:W-:-:S05]  /*8f60*/  IMAD.X R13, R11, 0x1, R135, P3 ;  /* 0x000000010b0d7824 */ /* 0x000fca00018e0687 */
[----:B------:R3:W5:Y:S03]  /*8f70*/  LDG.E.LTC128B.U16 R20, desc[UR36][R12.64] ;  /* 0x000000240c147981 */ /* 0x000766000c1e1520 */
.L_x_246:
[----:B------:R-:W-:Y:S05]  /*8f80*/  BSYNC B1 ;  /* 0x0000000000017941 */ /* 0x000fea0003800000 */
.L_x_245:
        /* <DEDUP_REMOVED lines=13> */
.L_x_248:
[----:B------:R-:W-:Y:S05]  /*9060*/  BSYNC B1 ;  /* 0x0000000000017941 */ /* 0x000fea0003800000 */
.L_x_247:
[----:B-1-3-5:R-:W-:Y:S01]  /*9070*/  IMAD.U32 R12, R20, 0x10000, RZ ;  /* 0x00010000140c7824 */ /* 0x02afe200078e00ff */
[----:B------:R-:W-:Y:S01]  /*9080*/  ISETP.GT.AND P2, PT, R3, 0x180, P0 ;  /* 0x000001800300780c */ /* 0x000fe20000744270 */
[----:B------:R-:W-:Y:S02]  /*9090*/  BSSY B1, `(.L_x_249) ;  /* 0x000000b000017945 */ /* 0x000fe40003800000 */
[----:B------:R-:W-:Y:S01]  /*90a0*/  FMUL R13, R12, R155 ;  /* 0x0000009b0c0d7220 */ /* 0x000fe20000400000 */
[----:B------:R-:W-:-:S03]  /*90b0*/  IADD3 R12, P4, R4, R111, RZ ;  /* 0x0000006f040c7210 */ /* 0x000fc60007f9e0ff */
[----:B------:R-:W-:-:S05]  /*90c0*/  FFMA R13, R52, R154, R13 ;  /* 0x0000009a340d7223 */ /* 0x000fca000000000d */
[----:B------:R-:W-:Y:S01]  /*90d0*/  F2FP.BF16.F32.PACK_AB R14, RZ, R13 ;  /* 0x0000000dff0e723e */ /* 0x000fe200000010ff */
[----:B------:R-:W-:Y:S01]  /*90e0*/  IMAD.X R13, R5, 0x1, R125, P4 ;  /* 0x00000001050d7824 */ /* 0x000fe200020e067d */
[----:B0-----:R-:W-:-:S04]  /*90f0*/  IADD3 R6, P4, R6, R115, RZ ;  /* 0x0000007306067210 */ /* 0x001fc80007f9e0ff */
[----:B------:R0:W-:Y:S01]  /*9100*/  @P3 STG.E.U16 desc[UR36][R12.64], R14 ;  /* 0x0000000e0c003986 */ /* 0x0001e2000c101524 */
[----:B------:R-:W-:Y:S01]  /*9110*/  IMAD.X R7, R7, 0x1, R135, P4 ;  /* 0x0000000107077824 */ /* 0x000fe200020e0687 */
[----:B------:R-:W-:Y:S07]  /*9120*/  @!P2 BRA `(.L_x_250) ;  /* 0x000000000004a947 */ /* 0x000fee0003800000 */
[----:B------:R1:W5:Y:S02]  /*9130*/  LDG.E.LTC128B.U16 R20, desc[UR36][R6.64] ;  /* 0x0000002406147981 */ /* 0x000364000c1e1520 */
.L_x_250:
[----:B------:R-:W-:Y:S05]  /*9140*/  BSYNC B1 ;  /* 0x0000000000017941 */ /* 0x000fea0003800000 */
.L_x_249:
[----:B-1---5:R-:W-:Y:S01]  /*9150*/  IMAD.U32 R6, R20, 0x10000, RZ ;  /* 0x0001000014067824 */ /* 0x022fe200078e00ff */
[----:B------:R-:W-:Y:S01]  /*9160*/  IADD3 R4, P3, R4, R161, RZ ;  /* 0x000000a104047210 */ /* 0x000fe20007f7e0ff */
[----:B------:R-:W-:Y:S01]  /*9170*/  BSSY B1, `(.L_x_251) ;  /* 0x000000b000017945 */ /* 0x000fe20003800000 */
[----:B------:R-:W-:Y:S01]  /*9180*/  ISETP.GT.AND P1, PT, R3, 0x188, P1 ;  /* 0x000001880300780c */ /* 0x000fe20000f24270 */
[----:B------:R-:W-:Y:S02]  /*9190*/  FMUL R6, R6, R155 ;  /* 0x0000009b06067220 */ /* 0x000fe40000400000 */
[----:B------:R-:W-:Y:S02]  /*91a0*/  IMAD.X R5, R5, 0x1, R125, P3 ;  /* 0x0000000105057824 */ /* 0x000fe400018e067d */
[----:B------:R-:W-:-:S05]  /*91b0*/  FFMA R6, R53, R154, R6 ;  /* 0x0000009a35067223 */ /* 0x000fca0000000006 */
[----:B------:R-:W-:-:S05]  /*91c0*/  F2FP.BF16.F32.PACK_AB R6, RZ, R6 ;  /* 0x00000006ff06723e */ /* 0x000fca00000010ff */
[----:B------:R1:W-:Y:S01]  /*91d0*/  @P2 STG.E.U16 desc[UR36][R4.64], R6 ;  /* 0x0000000604002986 */ /* 0x0003e2000c101524 */
[----:B------:R-:W-:Y:S05]  /*91e0*/  @!P1 BRA `(.L_x_252) ;  /* 0x00000000000c9947 */ /* 0x000fea0003800000 */
[----:B-1----:R-:W-:-:S05]  /*91f0*/  IADD3 R4, P2, R10, R113, RZ ;  /* 0x000000710a047210 */ /* 0x002fca0007f5e0ff */
[----:B------:R-:W-:-:S05]  /*9200*/  IMAD.X R5, R11, 0x1, R135, P2 ;  /* 0x000000010b057824 */ /* 0x000fca00010e0687 */
[----:B------:R3:W5:Y:S03]  /*9210*/  LDG.E.LTC128B.U16 R20, desc[UR36][R4.64] ;  /* 0x0000002404147981 */ /* 0x000766000c1e1520 */
.L_x_252:
[----:B------:R-:W-:Y:S05]  /*9220*/  BSYNC B1 ;  /* 0x0000000000017941 */ /* 0x000fea0003800000 */
.L_x_251:
[----:B-1-3-5:R-:W-:Y:S01]  /*9230*/  IMAD.U32 R4, R20, 0x10000, RZ ;  /* 0x0001000014047824 */ /* 0x02afe200078e00ff */
[----:B------:R-:W-:Y:S01]  /*9240*/  ISETP.GT.AND P0, PT, R3, 0x188, P0 ;  /* 0x000001880300780c */ /* 0x000fe20000704270 */
[----:B------:R-:W-:Y:S02]  /*9250*/  BSSY B1, `(.L_x_253) ;  /* 0x000000c000017945 */ /* 0x000fe40003800000 */
[----:B------:R-:W-:Y:S01]  /*9260*/  FMUL R5, R4, R155 ;  /* 0x0000009b04057220 */ /* 0x000fe20000400000 */
[----:B------:R-:W-:-:S03]  /*9270*/  IADD3 R4, P2, R8, R111, RZ ;  /* 0x0000006f08047210 */ /* 0x000fc60007f5e0ff */
[----:B------:R-:W-:-:S05]  /*9280*/  FFMA R5, R54, R154, R5 ;  /* 0x0000009a36057223 */ /* 0x000fca0000000005 */
[----:B------:R-:W-:Y:S01]  /*9290*/  F2FP.BF16.F32.PACK_AB R6, RZ, R5 ;  /* 0x00000005ff06723e */ /* 0x000fe200000010ff */
[----:B------:R-:W-:-:S03]  /*92a0*/  IMAD.X R5, R9, 0x1, R125, P2 ;  /* 0x0000000109057824 */ /* 0x000fc600010e067d */
[----:B------:R-:W-:-:S05]  /*92b0*/  PRMT R7, R6, 0x7610, R7 ;  /* 0x0000761006077816 */ /* 0x000fca0000000007 */
[----:B------:R1:W-:Y:S01]  /*92c0*/  @P1 STG.E.U16 desc[UR36][R4.64], R7 ;  /* 0x0000000704001986 */ /* 0x0003e2000c101524 */
[----:B------:R-:W-:-:S05]  /*92d0*/  IADD3 R6, P1, R10, R115, RZ ;  /* 0x000000730a067210 */ /* 0x000fca0007f3e0ff */
[----:B-1----:R-:W-:Y:S01]  /*92e0*/  IMAD.X R7, R11, 0x1, R135, P1 ;  /* 0x000000010b077824 */ /* 0x002fe200008e0687 */
[----:B------:R-:W-:Y:S07]  /*92f0*/  @!P0 BRA `(.L_x_254) ;  /* 0x0000000000048947 */ /* 0x000fee0003800000 */
[----:B------:R1:W5:Y:S02]  /*9300*/  LDG.E.LTC128B.U16 R20, desc[UR36][R6.64] ;  /* 0x0000002406147981 */ /* 0x000364000c1e1520 */
.L_x_254:
[----:B------:R-:W-:Y:S05]  /*9310*/  BSYNC B1 ;  /* 0x0000000000017941 */ /* 0x000fea0003800000 */
.L_x_253:
[----:B------:R-:W-:Y:S05]  /*9320*/  @!P0 BRA `(.L_x_255) ;  /* 0x0000003000bc8947 */ /* 0x000fea0003800000 */
[----:B-----5:R-:W-:Y:S01]  /*9330*/  IMAD.U32 R20, R20, 0x10000, RZ ;  /* 0x0001000014147824 */ /* 0x020fe200078e00ff */
[----:B------:R-:W-:-:S03]  /*9340*/  IADD3 R4, P0, R8, R161, RZ ;  /* 0x000000a108047210 */ /* 0x000fc60007f1e0ff */
[----:B------:R-:W-:Y:S02]  /*9350*/  FMUL R20, R20, R155 ;  /* 0x0000009b14147220 */ /* 0x000fe40000400000 */
[----:B------:R-:W-:Y:S02]  /*9360*/  IMAD.X R5, R9, 0x1, R125, P0 ;  /* 0x0000000109057824 */ /* 0x000fe400000e067d */
[----:B------:R-:W-:-:S05]  /*9370*/  FFMA R20, R55, R154, R20 ;  /* 0x0000009a37147223 */ /* 0x000fca0000000014 */
[----:B------:R-:W-:-:S05]  /*9380*/  F2FP.BF16.F32.PACK_AB R20, RZ, R20 ;  /* 0x00000014ff14723e */ /* 0x000fca00000010ff */
[----:B------:R3:W-:Y:S01]  /*9390*/  STG.E.U16 desc[UR36][R4.64], R20 ;  /* 0x0000001404007986 */ /* 0x0007e2000c101524 */
[----:B------:R-:W-:Y:S05]  /*93a0*/  BRA `(.L_x_255) ;  /* 0x00000030009c7947 */ /* 0x000fea0003800000 */
.L_x_34:
[----:B------:R-:W-:Y:S01]  /*93b0*/  ULDC.64 UR4, c[0x0][0x5c0] ;  /* 0x0001700000047ab9 */ /* 0x000fe20000000a00 */
[-C--:B------:R-:W-:Y:S01]  /*93c0*/  FMUL R120, R120, R154.reuse ;  /* 0x0000009a78787220 */ /* 0x080fe20000400000 */
[----:B------:R-:W-:Y:S01]  /*93d0*/  LEA R4, P1, R166, UR4, 0x1 ;  /* 0x00000004a6047c11 */ /* 0x000fe2000f8208ff */
[-C--:B------:R-:W-:Y:S01]  /*93e0*/  FMUL R121, R121, R154.reuse ;  /* 0x0000009a79797220 */ /* 0x080fe20000400000 */
[----:B------:R-:W-:Y:S01]  /*93f0*/  ISETP.GT.AND P5, PT, R14, 0x1, PT ;  /* 0x000000010e00780c */ /* 0x000fe20003fa4270 */
[----:B------:R-:W-:Y:S01]  /*9400*/  FMUL R122, R122, R154 ;  /* 0x0000009a7a7a7220 */ /* 0x000fe20000400000 */
[----:B------:R-:W-:Y:S01]  /*9410*/  F2FP.BF16.F32.PACK_AB R120, RZ, R120 ;  /* 0x00000078ff78723e */ /* 0x000fe200000010ff */
[-C--:B------:R-:W-:Y:S01]  /*9420*/  FMUL R123, R123, R154.reuse ;  /* 0x0000009a7b7b7220 */ /* 0x080fe20000400000 */
[----:B------:R-:W-:Y:S01]  /*9430*/  LEA.HI.X R5, R166, UR5, R173, 0x1, P1 ;  /* 0x00000005a6057c11 */ /* 0x000fe200088f0cad */
[-C--:B------:R-:W-:Y:S01]  /*9440*/  FMUL R124, R124, R154.reuse ;  /* 0x0000009a7c7c7220 */ /* 0x080fe20000400000 */
[----:B------:R-:W-:Y:S01]  /*9450*/  ISETP.GT.AND P1, PT, R3, RZ, P5 ;  /* 0x000000ff0300720c */ /* 0x000fe20002f24270 */
[-C--:B------:R-:W-:Y:S01]  /*9460*/  FMUL R125, R125, R154.reuse ;  /* 0x0000009a7d7d7220 */ /* 0x080fe20000400000 */
[C---:B------:R-:W-:Y:S01]  /*9470*/  ISETP.GT.AND P3, PT, R3.reuse, 0x8, P4 ;  /* 0x000000080300780c */ /* 0x040fe20002764270 */
[----:B------:R-:W-:Y:S01]  /*9480*/  @P0 STG.E.U16 desc[UR36][R4.64], R120 ;  /* 0x0000007804000986 */ /* 0x000fe2000c101524 */
[----:B------:R-:W-:Y:S01]  /*9490*/  ISETP.GT.AND P0, PT, R3, 0x8, P5 ;  /* 0x000000080300780c */ /* 0x000fe20002f04270 */
[-C--:B------:R-:W-:Y:S01]  /*94a0*/  FMUL R126, R126, R154.reuse ;  /* 0x0000009a7e7e7220 */ /* 0x080fe20000400000 */
[C---:B------:R-:W-:Y:S01]  /*94b0*/  SHF.L.U64.HI R7, R12.reuse, 0x4, R13 ;  /* 0x000000040c077819 */ /* 0x040fe2000001020d */
[----:B------:R-:W-:Y:S01]  /*94c0*/  FMUL R127, R127, R154 ;  /* 0x0000009a7f7f7220 */ /* 0x000fe20000400000 */
[----:B------:R-:W-:Y:S01]  /*94d0*/  LEA R8, P2, R12, R4, 0x4 ;  /* 0x000000040c087211 */ /* 0x000fe200078420ff */
[----:B------:R-:W-:Y:S01]  /*94e0*/  FMUL R128, R128, R154 ;  /* 0x0000009a80807220 */ /* 0x000fe20000400000 */
[----:B------:R-:W-:Y:S01]  /*94f0*/  F2FP.BF16.F32.PACK_AB R121, RZ, R121 ;  /* 0x00000079ff79723e */ /* 0x000fe200000010ff */
[----:B------:R-:W-:Y:S01]  /*9500*/  IMAD.SHL.U32 R11, R12, 0x100, RZ ;  /* 0x000001000c0b7824 */ /* 0x000fe200078e00ff */
[C---:B------:R-:W-:Y:S01]  /*9510*/  ISETP.GT.AND P6, PT, R14.reuse, 0x8, PT ;  /* 0x000000080e00780c */ /* 0x040fe20003fc4270 */
[----:B------:R-:W-:Y:S01]  /*9520*/  IMAD.X R9, R7, 0x1, R5, P2 ;  /* 0x0000000107097824 */ /* 0x000fe200010e0605 */
[----:B------:R-:W-:Y:S01]  /*9530*/  F2FP.BF16.F32.PACK_AB R122, RZ, R122 ;  /* 0x0000007aff7a723e */ /* 0x000fe200000010ff */
[----:B------:R-:W-:Y:S01]  /*9540*/  @P1 STG.E.U16 desc[UR36][R4.64+0x2], R121 ;  /* 0x0000027904001986 */ /* 0x000fe2000c101524 */
[----:B------:R-:W-:Y:S01]  /*9550*/  F2FP.BF16.F32.PACK_AB R123, RZ, R123 ;  /* 0x0000007bff7b723e */ /* 0x000fe200000010ff */
[--C-:B------:R-:W-:Y:S01]  /*9560*/  @P0 IMAD.MOV.U32 R6, RZ, RZ, R8.reuse ;  /* 0x000000ffff060224 */ /* 0x100fe200078e0008 */
[----:B------:R-:W-:Y:S01]  /*9570*/  ISETP.GT.AND P1, PT, R3, RZ, P6 ;  /* 0x000000ff0300720c */ /* 0x000fe20003724270 */
[----:B------:R-:W-:Y:S01]  /*9580*/  @P0 IMAD.MOV.U32 R7, RZ, RZ, R9 ;  /* 0x000000ffff070224 */ /* 0x000fe200078e0009 */
[----:B------:R-:W-:Y:S01]  /*9590*/  ISETP.GT.AND P5, PT, R14, 0x9, PT ;  /* 0x000000090e00780c */ /* 0x000fe20003fa4270 */
[----:B------:R-:W-:Y:S01]  /*95a0*/  @P3 STG.E.U16 desc[UR36][R8.64], R122 ;  /* 0x0000007a08003986 */ /* 0x000fe2000c101524 */
[----:B------:R-:W-:Y:S01]  /*95b0*/  F2FP.BF16.F32.PACK_AB R124, RZ, R124 ;  /* 0x0000007cff7c723e */ /* 0x000fe200000010ff */
[-C--:B------:R-:W-:Y:S01]  /*95c0*/  FMUL R129, R129, R154.reuse ;  /* 0x0000009a81817220 */ /* 0x080fe20000400000 */
[----:B------:R-:W-:Y:S01]  /*95d0*/  F2FP.BF16.F32.PACK_AB R125, RZ, R125 ;  /* 0x0000007dff7d723e */ /* 0x000fe200000010ff */
[----:B------:R0:W-:Y:S01]  /*95e0*/  @P0 STG.E.U16 desc[UR36][R6.64+0x2], R123 ;  /* 0x0000027b06000986 */ /* 0x0001e2000c101524 */
[----:B------:R-:W-:Y:S01]  /*95f0*/  ISETP.GT.AND P0, PT, R3, RZ, P5 ;  /* 0x000000ff0300720c */ /* 0x000fe20002f04270 */
[----:B------:R-:W-:Y:S01]  /*9600*/  FMUL R130, R130, R154 ;  /* 0x0000009a82827220 */ /* 0x000fe20000400000 */
[----:B------:R-:W-:Y:S01]  /*9610*/  F2FP.BF16.F32.PACK_AB R126, RZ, R126 ;  /* 0x0000007eff7e723e */ /* 0x000fe200000010ff */
[-C--:B------:R-:W-:Y:S01]  /*9620*/  FMUL R131, R131, R154.reuse ;  /* 0x0000009a83837220 */ /* 0x080fe20000400000 */
[----:B------:R-:W-:Y:S01]  /*9630*/  F2FP.BF16.F32.PACK_AB R127, RZ, R127 ;  /* 0x0000007fff7f723e */ /* 0x000fe200000010ff */
[----:B------:R-:W-:Y:S01]  /*9640*/  @P1 STG.E.U16 desc[UR36][R4.64+0x10], R124 ;  /* 0x0000107c04001986 */ /* 0x000fe2000c101524 */
[----:B------:R-:W-:Y:S01]  /*9650*/  ISETP.GT.AND P1, PT, R3, 0x8, P6 ;  /* 0x000000080300780c */ /* 0x000fe20003724270 */
[-C--:B------:R-:W-:Y:S01]  /*9660*/  FMUL R132, R132, R154.reuse ;  /* 0x0000009a84847220 */ /* 0x080fe20000400000 */
[----:B------:R-:W-:Y:S01]  /*9670*/  ISETP.GT.AND P3, PT, R14, 0x10, PT ;  /* 0x000000100e00780c */ /* 0x000fe20003f64270 */
[----:B------:R-:W-:Y:S01]  /*9680*/  FMUL R133, R133, R154 ;  /* 0x0000009a85857220 */ /* 0x000fe20000400000 */
[----:B------:R-:W-:Y:S01]  /*9690*/  F2FP.BF16.F32.PACK_AB R128, RZ, R128 ;  /* 0x00000080ff80723e */ /* 0x000fe200000010ff */
[-C--:B------:R-:W-:Y:S01]  /*96a0*/  FMUL R134, R134, R154.reuse ;  /* 0x0000009a86867220 */ /* 0x080fe20000400000 */
[----:B------:R-:W-:Y:S01]  /*96b0*/  SHF.L.U64.HI R13, R12, 0x8, R13 ;  /* 0x000000080c0d7819 */ /* 0x000fe2000001020d */
[----:B------:R-:W-:Y:S01]  /*96c0*/  @P0 STG.E.U16 desc[UR36][R4.64+0x12], R125 ;  /* 0x0000127d04000986 */ /* 0x000fe2000c101524 */
[----:B------:R-:W-:Y:S01]  /*96d0*/  ISETP.GT.AND P0, PT, R3, 0x8, P5 ;  /* 0x000000080300780c */ /* 0x000fe20002f04270 */
[-C--:B------:R-:W-:Y:S01]  /*96e0*/  FMUL R135, R135, R154.reuse ;  /* 0x0000009a87877220 */ /* 0x080fe20000400000 */
[----:B------:R-:W-:Y:S01]  /*96f0*/  LOP3.LUT R15, R11, 0x2, RZ, 0xfc, !PT ;  /* 0x000000020b0f7812 */ /* 0x000fe200078efcff */
[----:B------:R-:W-:Y:S01]  /*9700*/  FMUL R136, R136, R154 ;  /* 0x0000009a88887220 */ /* 0x000fe20000400000 */
[----:B------:R-:W-:Y:S01]  /*9710*/  ISETP.GT.AND P2, PT, R14, 0x11, PT ;  /* 0x000000110e00780c */ /* 0x000fe20003f44270 */
[----:B0-----:R-:W-:Y:S01]  /*9720*/  @P1 IMAD.MOV.U32 R6, RZ, RZ, R8 ;  /* 0x000000ffff061224 */ /* 0x001fe200078e0008 */
[----:B------:R-:W-:Y:S01]  /*9730*/  F2FP.BF16.F32.PACK_AB R129, RZ, R129 ;  /* 0x00000081ff81723e */ /* 0x000fe200000010ff */
[----:B------:R-:W-:Y:S01]  /*9740*/  @P1 IMAD.MOV.U32 R7, RZ, RZ, R9 ;  /* 0x000000ffff071224 */ /* 0x000fe200078e0009 */
[----:B------:R-:W-:Y:S01]  /*9750*/  F2FP.BF16.F32.PACK_AB R130, RZ, R130 ;  /* 0x00000082ff82723e */ /* 0x000fe200000010ff */
[-C--:B------:R-:W-:Y:S01]  /*9760*/  FMUL R137, R137, R154.reuse ;  /* 0x0000009a89897220 */ /* 0x080fe20000400000 */
[----:B------:R-:W-:Y:S01]  /*9770*/  F2FP.BF16.F32.PACK_AB R131, RZ, R131 ;  /* 0x00000083ff83723e */ /* 0x000fe200000010ff */
[----:B------:R-:W-:Y:S01]  /*9780*/  FMUL R138, R138, R154 ;  /* 0x0000009a8a8a7220 */ /* 0x000fe20000400000 */
[----:B------:R0:W-:Y:S01]  /*9790*/  @P1 STG.E.U16 desc[UR36][R6.64+0x10], R126 ;  /* 0x0000107e06001986 */ /* 0x0001e2000c101524 */
[----:B------:R-:W-:Y:S01]  /*97a0*/  F2FP.BF16.F32.PACK_AB R132, RZ, R132 ;  /* 0x00000084ff84723e */ /* 0x000fe200000010ff */
[-C--:B------:R-:W-:Y:S01]  /*97b0*/  FMUL R139, R139, R154.reuse ;  /* 0x0000009a8b8b7220 */ /* 0x080fe20000400000 */
[----:B------:R-:W-:Y:S01]  /*97c0*/  ISETP.GT.AND P1, PT, R14, 0x19, PT ;  /* 0x000000190e00780c */ /* 0x000fe20003f24270 */
[----:B------:R-:W-:Y:S01]  /*97d0*/  @P0 STG.E.U16 desc[UR36][R8.64+0x12], R127 ;  /* 0x0000127f08000986 */ /* 0x000fe2000c101524 */
[----:B------:R-:W-:Y:S01]  /*97e0*/  ISETP.GT.AND P0, PT, R3, RZ, P3 ;  /* 0x000000ff0300720c */ /* 0x000fe20001f04270 */
[-C--:B------:R-:W-:Y:S01]  /*97f0*/  FMUL R140, R140, R154.reuse ;  /* 0x0000009a8c8c7220 */ /* 0x080fe20000400000 */
[----:B------:R-:W-:Y:S01]  /*9800*/  F2FP.BF16.F32.PACK_AB R133, RZ, R133 ;  /* 0x00000085ff85723e */ /* 0x000fe200000010ff */
[----:B------:R-:W-:Y:S01]  /*9810*/  FMUL R141, R141, R154 ;  /* 0x0000009a8d8d7220 */ /* 0x000fe20000400000 */
[----:B------:R-:W-:Y:S01]  /*9820*/  F2FP.BF16.F32.PACK_AB R134, RZ, R134 ;  /* 0x00000086ff86723e */ /* 0x000fe200000010ff */
        /* <DEDUP_REMOVED lines=8> */
[----:B------:R1:W-:Y:S01]  /*98b0*/  @P0 STG.E.U16 desc[UR36][R4.64+0x20], R128 ;  /* 0x0000208004000986 */ /* 0x0003e2000c101524 */
[----:B0-----:R-:W-:Y:S01]  /*98c0*/  IADD3 R6, P0, R11, R4, RZ ;  /* 0x000000040b067210 */ /* 0x001fe20007f1e0ff */
[-C--:B------:R-:W-:Y:S01]  /*98d0*/  FMUL R146, R146, R154.reuse ;  /* 0x0000009a92927220 */ /* 0x080fe20000400000 */
[----:B------:R-:W-:Y:S01]  /*98e0*/  F2FP.BF16.F32.PACK_AB R139, RZ, R139 ;  /* 0x0000008bff8b723e */ /* 0x000fe200000010ff */
[----:B------:R-:W-:Y:S01]  /*98f0*/  FMUL R147, R147, R154 ;  /* 0x0000009a93937220 */ /* 0x000fe20000400000 */
[----:B------:R-:W-:Y:S01]  /*9900*/  F2FP.BF16.F32.PACK_AB R140, RZ, R140 ;  /* 0x0000008cff8c723e */ /* 0x000fe200000010ff */
[--C-:B------:R-:W-:Y:S01]  /*9910*/  IMAD.X R7, R13, 0x1, R5.reuse, P0 ;  /* 0x000000010d077824 */ /* 0x100fe200000e0605 */
[----:B------:R-:W-:Y:S01]  /*9920*/  IADD3 R124, P0, R15, R4, RZ ;  /* 0x000000040f7c7210 */ /* 0x000fe20007f1e0ff */
[-C--:B------:R-:W-:Y:S01]  /*9930*/  FMUL R148, R148, R154.reuse ;  /* 0x0000009a94947220 */ /* 0x080fe20000400000 */
[----:B------:R-:W-:Y:S01]  /*9940*/  ISETP.GT.AND P5, PT, R14, 0x29, PT ;  /* 0x000000290e00780c */ /* 0x000fe20003fa4270 */
[-C--:B------:R-:W-:Y:S01]  /*9950*/  FMUL R149, R149, R154.reuse ;  /* 0x0000009a95957220 */ /* 0x080fe20000400000 */
[----:B------:R-:W-:Y:S01]  /*9960*/  F2FP.BF16.F32.PACK_AB R141, RZ, R141 ;  /* 0x0000008dff8d723e */ /* 0x000fe200000010ff */
[----:B------:R-:W-:Y:S01]  /*9970*/  IMAD.X R125, R13, 0x1, R5, P0 ;  /* 0x000000010d7d7824 */ /* 0x000fe200000e0605 */
[----:B------:R-:W-:Y:S01]  /*9980*/  ISETP.GT.AND P0, PT, R3, RZ, P2 ;  /* 0x000000ff0300720c */ /* 0x000fe20001704270 */
        /* <DEDUP_REMOVED lines=12> */
[----:B------:R0:W-:Y:S01]  /*9a50*/  @P0 STG.E.U16 desc[UR36][R4.64+0x22], R129 ;  /* 0x0000228104000986 */ /* 0x0001e2000c101524 */
[----:B------:R-:W-:Y:S01]  /*9a60*/  ISETP.GT.AND P0, PT, R3, 0x8, P3 ;  /* 0x000000080300780c */ /* 0x000fe20001f04270 */
[-C--:B------:R-:W-:Y:S01]  /*9a70*/  FMUL R92, R92, R154.reuse ;  /* 0x0000009a5c5c7220 */ /* 0x080fe20000400000 */
[----:B------:R-:W-:Y:S01]  /*9a80*/  ISETP.GT.AND P3, PT, R14, 0x30, PT ;  /* 0x000000300e00780c */ /* 0x000fe20003f64270 */
        /* <DEDUP_REMOVED lines=8> */
[-C--:B------:R-:W-:Y:S01]  /*9b10*/  FMUL R97, R97, R154.reuse ;  /* 0x0000009a61617220 */ /* 0x080fe20000400000 */
[----:B------:R-:W-:Y:S01]  /*9b20*/  LOP3.LUT R123, R11, 0x10, RZ, 0xfc, !PT ;  /* 0x000000100b7b7812 */ /* 0x000fe200078efcff */
[----:B------:R2:W-:Y:S01]  /*9b30*/  @P0 STG.E.U16 desc[UR36][R8.64+0x20], R130 ;  /* 0x0000208208000986 */ /* 0x0005e2000c101524 */
[----:B------:R-:W-:Y:S01]  /*9b40*/  ISETP.GT.AND P0, PT, R3, 0x8, P2 ;  /* 0x000000080300780c */ /* 0x000fe20001704270 */
[-C--:B------:R-:W-:Y:S01]  /*9b50*/  FMUL R98, R98, R154.reuse ;  /* 0x0000009a62627220 */ /* 0x080fe20000400000 */
[----:B------:R-:W-:Y:S01]  /*9b60*/  ISETP.GT.AND P2, PT, R14, 0x18, PT ;  /* 0x000000180e00780c */ /* 0x000fe20003f44270 */
[----:B------:R-:W-:Y:S01]  /*9b70*/  FMUL R99, R99, R154 ;  /* 0x0000009a63637220 */ /* 0x000fe20000400000 */
[----:B------:R-:W-:Y:S01]  /*9b80*/  F2FP.BF16.F32.PACK_AB R88, RZ, R88 ;  /* 0x00000058ff58723e */ /* 0x000fe200000010ff */
[-C--:B------:R-:W-:Y:S01]  /*9b90*/  FMUL R100, R100, R154.reuse ;  /* 0x0000009a64647220 */ /* 0x080fe20000400000 */
[----:B------:R-:W-:Y:S01]  /*9ba0*/  LOP3.LUT R121, R11, 0x12, RZ, 0xfc, !PT ;  /* 0x000000120b797812 */ /* 0x000fe200078efcff */
[-C--:B------:R-:W-:Y:S01]  /*9bb0*/  FMUL R101, R101, R154.reuse ;  /* 0x0000009a65657220 */ /* 0x080fe20000400000 */
[----:B------:R-:W-:Y:S01]  /*9bc0*/  F2FP.BF16.F32.PACK_AB R89, RZ, R89 ;  /* 0x00000059ff59723e */ /* 0x000fe200000010ff */
[----:B------:R-:W-:Y:S01]  /*9bd0*/  FMUL R102, R102, R154 ;  /* 0x0000009a66667220 */ /* 0x000fe20000400000 */
[----:B------:R-:W-:Y:S01]  /*9be0*/  F2FP.BF16.F32.PACK_AB R90, RZ, R90 ;  /* 0x0000005aff5a723e */ /* 0x000fe200000010ff */
[-C--:B------:R-:W-:Y:S01]  /*9bf0*/  FMUL R103, R103, R154.reuse ;  /* 0x0000009a67677220 */ /* 0x080fe20000400000 */
[----:B------:R-:W-:Y:S01]  /*9c00*/  F2FP.BF16.F32.PACK_AB R91, RZ, R91 ;  /* 0x0000005bff5b723e */ /* 0x000fe200000010ff */
[----:B------:R3:W-:Y:S01]  /*9c10*/  @P0 STG.E.U16 desc[UR36][R8.64+0x22], R131 ;  /* 0x0000228308000986 */ /* 0x0007e2000c101524 */
[----:B------:R-:W-:Y:S01]  /*9c20*/  ISETP.GT.AND P0, PT, R3, RZ, P2 ;  /* 0x000000ff0300720c */ /* 0x000fe20001704270 */
[-C--:B------:R-:W-:Y:S01]  /*9c30*/  FMUL R104, R104, R154.reuse ;  /* 0x0000009a68687220 */ /* 0x080fe20000400000 */
[----:B------:R-:W-:Y:S01]  /*9c40*/  PRMT R10, R91, 0x7610, R10 ;  /* 0x000076105b0a7816 */ /* 0x000fe2000000000a */
        /* <DEDUP_REMOVED lines=10> */
[----:B------:R-:W-:Y:S01]  /*9cf0*/  @P0 STG.E.U16 desc[UR36][R4.64+0x30], R132 ;  /* 0x0000308404000986 */ /* 0x000fe2000c101524 */
        /* <DEDUP_REMOVED lines=27> */
[----:B------:R-:W-:Y:S01]  /*9eb0*/  @P0 STG.E.U16 desc[UR36][R8.64+0x30], R134 ;  /* 0x0000308608000986 */ /* 0x000fe2000c101524 */
[----:B------:R-:W-:Y:S01]  /*9ec0*/  ISETP.GT.AND P0, PT, R3, 0x8, P1 ;  /* 0x000000080300780c */ /* 0x000fe20000f04270 */
[-C--:B------:R-:W-:Y:S01]  /*9ed0*/  FMUL R58, R58, R154.reuse ;  /* 0x0000009a3a3a7220 */ /* 0x080fe20000400000 */
[----:B------:R-:W-:Y:S01]  /*9ee0*/  ISETP.GT.AND P1, PT, R14, 0x21, PT ;  /* 0x000000210e00780c */ /* 0x000fe20003f24270 */
        /* <DEDUP_REMOVED lines=137> */
[----:B------:R-:W-:Y:S01]  /*a780*/  ISETP.GT.AND P0, PT, R14, 0x31, PT ;  /* 0x000000310e00780c */ /* 0x000fe20003f04270 */
[----:B------:R-:W-:Y:S01]  /*a790*/  FMUL R54, R54, R154 ;  /* 0x0000009a36367220 */ /* 0x000fe20000400000 */
[----:B------:R-:W-:Y:S01]  /*a7a0*/  F2FP.BF16.F32.PACK_AB R36, RZ, R36 ;  /* 0x00000024ff24723e */ /* 0x000fe200000010ff */
[----:B------:R-:W-:Y:S01]  /*a7b0*/  FMUL R55, R55, R154 ;  /* 0x0000009a37377220 */ /* 0x000fe20000400000 */
[----:B------:R-:W-:-:S02]  /*a7c0*/  ISETP.GT.AND P1, PT, R3, RZ, P0 ;  /* 0x000000ff0300720c */ /* 0x000fc40000724270 */
[----:B------:R-:W-:Y:S02]  /*a7d0*/  F2FP.BF16.F32.PACK_AB R37, RZ, R37 ;  /* 0x00000025ff25723e */ /* 0x000fe400000010ff */
[----:B------:R-:W-:Y:S02]  /*a7e0*/  F2FP.BF16.F32.PACK_AB R38, RZ, R38 ;  /* 0x00000026ff26723e */ /* 0x000fe400000010ff */
[----:B------:R-:W-:Y:S02]  /*a7f0*/  F2FP.BF16.F32.PACK_AB R39, RZ, R39 ;  /* 0x00000027ff27723e */ /* 0x000fe400000010ff */
[----:B------:R-:W-:Y:S02]  /*a800*/  F2FP.BF16.F32.PACK_AB R40, RZ, R40 ;  /* 0x00000028ff28723e */ /* 0x000fe400000010ff */
[----:B------:R-:W-:Y:S02]  /*a810*/  F2FP.BF16.F32.PACK_AB R41, RZ, R41 ;  /* 0x00000029ff29723e */ /* 0x000fe400000010ff */
[----:B------:R-:W-:Y:S01]  /*a820*/  F2FP.BF16.F32.PACK_AB R42, RZ, R42 ;  /* 0x0000002aff2a723e */ /* 0x000fe200000010ff */
[----:B------:R-:W-:Y:S01]  /*a830*/  @P1 STG.E.U16 desc[UR36][R4.64+0x62], R145 ;  /* 0x0000629104001986 */ /* 0x000fe2000c101524 */
[----:B------:R-:W-:-:S02]  /*a840*/  ISETP.GT.AND P1, PT, R3, 0x8, P3 ;  /* 0x000000080300780c */ /* 0x000fc40001f24270 */
        /* <DEDUP_REMOVED lines=15> */
[----:B------:R-:W-:-:S02]  /*a940*/  ISETP.GT.AND P1, PT, R3, RZ, P2 ;  /* 0x000000ff0300720c */ /* 0x000fc40001724270 */
[----:B------:R-:W-:-:S11]  /*a950*/  F2FP.BF16.F32.PACK_AB R55, RZ, R55 ;  /* 0x00000037ff37723e */ /* 0x000fd600000010ff */
[----:B------:R-:W-:Y:S01]  /*a960*/  @P1 STG.E.U16 desc[UR36][R4.64+0x70], R148 ;  /* 0x0000709404001986 */ /* 0x000fe2000c101524 */
[----:B------:R-:W-:-:S04]  /*a970*/  ISETP.GT.AND P1, PT, R14, 0x39, PT ;  /* 0x000000390e00780c */ /* 0x000fc80003f24270 */
[----:B------:R-:W-:-:S13]  /*a980*/  ISETP.GT.AND P6, PT, R3, RZ, P1 ;  /* 0x000000ff0300720c */ /* 0x000fda0000fc4270 */
[----:B------:R-:W-:Y:S01]  /*a990*/  @P6 STG.E.U16 desc[UR36][R4.64+0x72], R149 ;  /* 0x0000729504006986 */ /* 0x000fe2000c101524 */
[----:B------:R-:W-:-:S13]  /*a9a0*/  ISETP.GT.AND P6, PT, R3, 0x8, P2 ;  /* 0x000000080300780c */ /* 0x000fda00017c4270 */
[----:B------:R-:W-:Y:S01]  /*a9b0*/  @P6 STG.E.U16 desc[UR36][R8.64+0x70], R150 ;  /* 0x0000709608006986 */ /* 0x000fe2000c101524 */
[----:B------:R-:W-:-:S13]  /*a9c0*/  ISETP.GT.AND P6, PT, R3, 0x8, P1 ;  /* 0x000000080300780c */ /* 0x000fda0000fc4270 */
[----:B------:R-:W-:Y:S01]  /*a9d0*/  @P6 STG.E.U16 desc[UR36][R8.64+0x72], R151 ;  /* 0x0000729708006986 */ /* 0x000fe2000c101524 */
[----:B-1----:R-:W-:-:S05]  /*a9e0*/  IADD3 R128, P6, R123, R4, RZ ;  /* 0x000000047b807210 */ /* 0x002fca0007fde0ff */
[----:B0-----:R-:W-:Y:S01]  /*a9f0*/  IMAD.X R129, R13, 0x1, R5, P6 ;  /* 0x000000010d817824 */ /* 0x001fe200030e0605 */
[----:B------:R-:W-:-:S13]  /*aa00*/  ISETP.GT.AND P6, PT, R3, 0x80, P4 ;  /* 0x000000800300780c */ /* 0x000fda00027c4270 */
[----:B------:R-:W-:Y:S01]  /*aa10*/  @P6 STG.E.U16 desc[UR36][R6.64], R88 ;  /* 0x0000005806006986 */ /* 0x000fe2000c101524 */
[----:B--2---:R-:W-:-:S05]  /*aa20*/  IADD3 R130, P6, R121, R4, RZ ;  /* 0x0000000479827210 */ /* 0x004fca0007fde0ff */
[----:B---3--:R-:W-:Y:S01]  /*aa30*/  IMAD.X R131, R13, 0x1, R5, P6 ;  /* 0x000000010d837824 */ /* 0x008fe200030e0605 */
[----:B------:R-:W-:-:S04]  /*aa40*/  ISETP.GT.AND P6, PT, R14, 0x1, PT ;  /* 0x000000010e00780c */ /* 0x000fc80003fc4270 */
[----:B------:R-:W-:-:S13]  /*aa50*/  ISETP.GT.AND P6, PT, R3, 0x80, P6 ;  /* 0x000000800300780c */ /* 0x000fda00037c4270 */
[----:B------:R0:W-:Y:S01]  /*aa60*/  @P6 STG.E.U16 desc[UR36][R124.64], R89 ;  /* 0x000000597c006986 */ /* 0x0001e2000c101524 */
[----:B------:R-:W-:-:S05]  /*aa70*/  IADD3 R20, P6, R11, R8, RZ ;  /* 0x000000080b147210 */ /* 0x000fca0007fde0ff */
[----:B------:R-:W-:Y:S01]  /*aa80*/  IMAD.X R21, R13, 0x1, R9, P6 ;  /* 0x000000010d157824 */ /* 0x000fe200030e0609 */
[----:B------:R-:W-:Y:S02]  /*aa90*/  ISETP.GT.AND P6, PT, R3, 0x88, P4 ;  /* 0x000000880300780c */ /* 0x000fe400027c4270 */
[----:B0-----:R-:W-:-:S11]  /*aaa0*/  LOP3.LUT R89, R11, 0x20, RZ, 0xfc, !PT ;  /* 0x000000200b597812 */ /* 0x001fd600078efcff */
[----:B------:R-:W-:Y:S01]  /*aab0*/  @P6 STG.E.U16 desc[UR36][R20.64], R90 ;  /* 0x0000005a14006986 */ /* 0x000fe2000c101524 */
[----:B------:R-:W-:-:S05]  /*aac0*/  IADD3 R126, P6, R15, R8, RZ ;  /* 0x000000080f7e7210 */ /* 0x000fca0007fde0ff */
[----:B------:R-:W-:Y:S01]  /*aad0*/  IMAD.X R127, R13, 0x1, R9, P6 ;  /* 0x000000010d7f7824 */ /* 0x000fe200030e0609 */
[----:B------:R-:W-:-:S04]  /*aae0*/  ISETP.GT.AND P6, PT, R14, 0x1, PT ;  /* 0x000000010e00780c */ /* 0x000fc80003fc4270 */
[----:B------:R-:W-:-:S13]  /*aaf0*/  ISETP.GT.AND P6, PT, R3, 0x88, P6 ;  /* 0x000000880300780c */ /* 0x000fda00037c4270 */
[----:B------:R0:W-:Y:S01]  /*ab00*/  @P6 STG.E.U16 desc[UR36][R126.64], R10 ;  /* 0x0000000a7e006986 */ /* 0x0001e2000c101524 */
[----:B------:R-:W-:-:S05]  /*ab10*/  IADD3 R132, P6, R89, R4, RZ ;  /* 0x0000000459847210 */ /* 0x000fca0007fde0ff */
[----:B------:R-:W-:Y:S01]  /*ab20*/  IMAD.X R133, R13, 0x1, R5, P6 ;  /* 0x000000010d857824 */ /* 0x000fe200030e0605 */
[----:B------:R-:W-:-:S04]  /*ab30*/  ISETP.GT.AND P6, PT, R14, 0x8, PT ;  /* 0x000000080e00780c */ /* 0x000fc80003fc4270 */
[----:B------:R-:W-:Y:S02]  /*ab40*/  ISETP.GT.AND P6, PT, R3, 0x80, P6 ;  /* 0x000000800300780c */ /* 0x000fe400037c4270 */
[----:B0-----:R-:W-:Y:S02]  /*ab50*/  PRMT R10, R95, 0x7610, R10 ;  /* 0x000076105f0a7816 */ /* 0x001fe4000000000a */
[----:B------:R-:W-:-:S09]  /*ab60*/  LOP3.LUT R95, R11, 0x32, RZ, 0xfc, !PT ;  /* 0x000000320b5f7812 */ /* 0x000fd200078efcff */
        /* <DEDUP_REMOVED lines=105> */
[----:B------:R-:W-:-:S13]  /*b200*/  ISETP.GT.AND P6, PT, R3, 0x88, P5 ;  /* 0x000000880300780c */ /* 0x000fda0002fc4270 */
[----:B------:R0:W-:Y:S01]  /*b210*/  @P6 STG.E.U16 desc[UR36][R126.64], R10 ;  /* 0x0000000a7e006986 */ /* 0x0001e2000c101524 */
[----:B------:R-:W-:-:S05]  /*b220*/  IADD3 R128, P6, R109, R4, RZ ;  /* 0x000000046d807210 */ /* 0x000fca0007fde0ff */
[----:B------:R-:W-:Y:S01]  /*b230*/  IMAD.X R129, R13, 0x1, R5, P6 ;  /* 0x000000010d817824 */ /* 0x000fe200030e0605 */
[----:B------:R-:W-:Y:S02]  /*b240*/  ISETP.GT.AND P6, PT, R3, 0x80, P3 ;  /* 0x000000800300780c */ /* 0x000fe40001fc4270 */
[----:B0-----:R-:W-:-:S11]  /*b250*/  PRMT R10, R114, 0x7610, R10 ;  /* 0x00007610720a7816 */ /* 0x001fd6000000000a */
[----:B------:R0:W-:Y:S01]  /*b260*/  @P6 STG.E.U16 desc[UR36][R132.64], R112 ;  /* 0x0000007084006986 */ /* 0x0001e2000c101524 */
[----:B------:R-:W-:-:S05]  /*b270*/  IADD3 R124, P6, R111, R4, RZ ;  /* 0x000000046f7c7210 */ /* 0x000fca0007fde0ff */
[----:B------:R-:W-:Y:S01]  /*b280*/  IMAD.X R125, R13, 0x1, R5, P6 ;  /* 0x000000010d7d7824 */ /* 0x000fe200030e0605 */
[----:B------:R-:W-:-:S13]  /*b290*/  ISETP.GT.AND P6, PT, R3, 0x80, P0 ;  /* 0x000000800300780c */ /* 0x000fda00007c4270 */
[----:B------:R1:W-:Y:S01]  /*b2a0*/  @P6 STG.E.U16 desc[UR36][R134.64], R113 ;  /* 0x0000007186006986 */ /* 0x0003e2000c101524 */
[----:B------:R-:W-:-:S05]  /*b2b0*/  IADD3 R4, P6, R105, R8, RZ ;  /* 0x0000000869047210 */ /* 0x000fca0007fde0ff */
[----:B------:R-:W-:Y:S01]  /*b2c0*/  IMAD.X R5, R13, 0x1, R9, P6 ;  /* 0x000000010d057824 */ /* 0x000fe200030e0609 */
[----:B------:R-:W-:-:S13]  /*b2d0*/  ISETP.GT.AND P6, PT, R3, 0x88, P3 ;  /* 0x000000880300780c */ /* 0x000fda0001fc4270 */
[----:B------:R-:W-:Y:S01]  /*b2e0*/  @P6 STG.E.U16 desc[UR36][R4.64], R10 ;  /* 0x0000000a04006986 */ /* 0x000fe2000c101524 */
[----:B0-----:R-:W-:-:S05]  /*b2f0*/  IADD3 R112, P6, R107, R8, RZ ;  /* 0x000000086b707210 */ /* 0x001fca0007fde0ff */
[----:B-1----:R-:W-:Y:S01]  /*b300*/  IMAD.X R113, R13, 0x1, R9, P6 ;  /* 0x000000010d717824 */ /* 0x002fe200030e0609 */
[----:B------:R-:W-:-:S13]  /*b310*/  ISETP.GT.AND P6, PT, R3, 0x88, P0 ;  /* 0x000000880300780c */ /* 0x000fda00007c4270 */
[----:B------:R0:W-:Y:S01]  /*b320*/  @P6 STG.E.U16 desc[UR36][R112.64], R115 ;  /* 0x0000007370006986 */ /* 0x0001e2000c101524 */
[----:B------:R-:W-:-:S05]  /*b330*/  IADD3 R114, P6, R109, R8, RZ ;  /* 0x000000086d727210 */ /* 0x000fca0007fde0ff */
[----:B0-----:R-:W-:Y:S01]  /*b340*/  IMAD.X R115, R13, 0x1, R9, P6 ;  /* 0x000000010d737824 */ /* 0x001fe200030e0609 */
[----:B------:R-:W-:-:S13]  /*b350*/  ISETP.GT.AND P6, PT, R3, 0x80, P2 ;  /* 0x000000800300780c */ /* 0x000fda00017c4270 */
        /* <DEDUP_REMOVED lines=13> */
[----:B0-----:R-:W-:-:S05]  /*b430*/  IADD3 R116, P6, R123, R6, RZ ;  /* 0x000000067b747210 */ /* 0x001fca0007fde0ff */
[----:B-1----:R-:W-:Y:S01]  /*b440*/  IMAD.X R117, R13, 0x1, R7, P6 ;  /* 0x000000010d757824 */ /* 0x002fe200030e0607 */
[----:B------:R-:W-:-:S13]  /*b450*/  ISETP.GT.AND P6, PT, R3, 0x100, P4 ;  /* 0x000001000300780c */ /* 0x000fda00027c4270 */
[----:B------:R0:W-:Y:S01]  /*b460*/  @P6 STG.E.U16 desc[UR36][R4.64], R56 ;  /* 0x0000003804006986 */ /* 0x0001e2000c101524 */
[----:B--2---:R-:W-:-:S05]  /*b470*/  IADD3 R114, P6, R121, R6, RZ ;  /* 0x0000000679727210 */ /* 0x004fca0007fde0ff */
[----:B------:R-:W-:Y:S01]  /*b480*/  IMAD.X R115, R13, 0x1, R7, P6 ;  /* 0x000000010d737824 */ /* 0x000fe200030e0607 */
[----:B------:R-:W-:-:S04]  /*b490*/  ISETP.GT.AND P6, PT, R14, 0x1, PT ;  /* 0x000000010e00780c */ /* 0x000fc80003fc4270 */
[----:B------:R-:W-:-:S13]  /*b4a0*/  ISETP.GT.AND P6, PT, R3, 0x100, P6 ;  /* 0x000001000300780c */ /* 0x000fda00037c4270 */
[----:B------:R1:W-:Y:S01]  /*b4b0*/  @P6 STG.E.U16 desc[UR36][R112.64], R57 ;  /* 0x0000003970006986 */ /* 0x0003e2000c101524 */
[----:B---3--:R-:W-:-:S05]  /*b4c0*/  IADD3 R8, P6, R11, R20, RZ ;  /* 0x000000140b087210 */ /* 0x008fca0007fde0ff */
[----:B------:R-:W-:Y:S01]  /*b4d0*/  IMAD.X R9, R13, 0x1, R21, P6 ;  /* 0x000000010d097824 */ /* 0x000fe200030e0615 */
[----:B------:R-:W-:-:S13]  /*b4e0*/  ISETP.GT.AND P6, PT, R3, 0x108, P4 ;  /* 0x000001080300780c */ /* 0x000fda00027c4270 */
[----:B------:R-:W-:Y:S01]  /*b4f0*/  @P6 STG.E.U16 desc[UR36][R8.64], R58 ;  /* 0x0000003a08006986 */ /* 0x000fe2000c101524 */
[----:B0-----:R-:W-:-:S05]  /*b500*/  IADD3 R56, P6, R15, R20, RZ ;  /* 0x000000140f387210 */ /* 0x001fca0007fde0ff */
[----:B-1----:R-:W-:Y:S01]  /*b510*/  IMAD.X R57, R13, 0x1, R21, P6 ;  /* 0x000000010d397824 */ /* 0x002fe200030e0615 */
[----:B------:R-:W-:-:S04]  /*b520*/  ISETP.GT.AND P6, PT, R14, 0x1, PT ;  /* 0x000000010e00780c */ /* 0x000fc80003fc4270 */
[----:B------:R-:W-:-:S13]  /*b530*/  ISETP.GT.AND P6, PT, R3, 0x108, P6 ;  /* 0x000001080300780c */ /* 0x000fda00037c4270 */
[----:B------:R0:W-:Y:S01]  /*b540*/  @P6 STG.E.U16 desc[UR36][R56.64], R59 ;  /* 0x0000003b38006986 */ /* 0x0001e2000c101524 */
        /* <DEDUP_REMOVED lines=10> */
[----:B0-----:R-:W-:-:S05]  /*b5f0*/  IADD3 R56, P6, R123, R20, RZ ;  /* 0x000000147b387210 */ /* 0x001fca0007fde0ff */
        /* <DEDUP_REMOVED lines=9> */
[----:B-1----:R-:W-:-:S05]  /*b690*/  IADD3 R60, P6, R93, R6, RZ ;  /* 0x000000065d3c7210 */ /* 0x002fca0007fde0ff */
[----:B--2---:R-:W-:Y:S01]  /*b6a0*/  IMAD.X R61, R13, 0x1, R7, P6 ;  /* 0x000000010d3d7824 */ /* 0x004fe200030e0607 */
[----:B------:R-:W-:-:S04]  /*b6b0*/  ISETP.GT.AND P6, PT, R14, 0x10, PT ;  /* 0x000000100e00780c */ /* 0x000fc80003fc4270 */
[----:B------:R-:W-:-:S13]  /*b6c0*/  ISETP.GT.AND P6, PT, R3, 0x100, P6 ;  /* 0x000001000300780c */ /* 0x000fda00037c4270 */
[----:B------:R1:W-:Y:S01]  /*b6d0*/  @P6 STG.E.U16 desc[UR36][R112.64], R64 ;  /* 0x0000004070006986 */ /* 0x0003e2000c101524 */
[----:B0-----:R-:W-:-:S05]  /*b6e0*/  IADD3 R62, P6, R95, R6, RZ ;  /* 0x000000065f3e7210 */ /* 0x001fca0007fde0ff */
[----:B---3--:R-:W-:Y:S01]  /*b6f0*/  IMAD.X R63, R13, 0x1, R7, P6 ;  /* 0x000000010d3f7824 */ /* 0x008fe200030e0607 */
        /* <DEDUP_REMOVED lines=14> */
[----:B0-----:R-:W-:Y:S01]  /*b7e0*/  IMAD.X R65, R13, 0x1, R7, P6 ;  /* 0x000000010d417824 */ /* 0x001fe200030e0607 */
[----:B------:R-:W-:-:S04]  /*b7f0*/  ISETP.GT.AND P6, PT, R14, 0x18, PT ;  /* 0x000000180e00780c */ /* 0x000fc80003fc4270 */
[----:B------:R-:W-:-:S13]  /*b800*/  ISETP.GT.AND P6, PT, R3, 0x100, P6 ;  /* 0x000001000300780c */ /* 0x000fda00037c4270 */
[----:B------:R0:W-:Y:S01]  /*b810*/  @P6 STG.E.U16 desc[UR36][R60.64], R68 ;  /* 0x000000443c006986 */ /* 0x0001e2000c101524 */
[----:B--2---:R-:W-:-:S05]  /*b820*/  IADD3 R66, P6, R99, R6, RZ ;  /* 0x0000000663427210 */ /* 0x004fca0007fde0ff */
        /* <DEDUP_REMOVED lines=19> */
[----:B-1----:R-:W-:-:S05]  /*b960*/  IADD3 R62, P6, R103, R6, RZ ;  /* 0x00000006673e7210 */ /* 0x002fca0007fde0ff */
[----:B------:R-:W-:Y:S01]  /*b970*/  IMAD.X R63, R13, 0x1, R7, P6 ;  /* 0x000000010d3f7824 */ /* 0x000fe200030e0607 */
[----:B------:R-:W-:-:S04]  /*b980*/  ISETP.GT.AND P6, PT, R14, 0x21, PT ;  /* 0x000000210e00780c */ /* 0x000fc80003fc4270 */
        /* <DEDUP_REMOVED lines=29> */
[----:B------:R3:W-:Y:S01]  /*bb60*/  @P6 STG.E.U16 desc[UR36][R58.64], R79 ;  /* 0x0000004f3a006986 */ /* 0x0007e2000c101524 */
[----:B0-----:R-:W-:-:S05]  /*bb70*/  IADD3 R60, P6, R109, R6, RZ ;  /* 0x000000066d3c7210 */ /* 0x001fca0007fde0ff */
[----:B------:R-:W-:Y:S01]  /*bb80*/  IMAD.X R61, R13, 0x1, R7, P6 ;  /* 0x000000010d3d7824 */ /* 0x000fe200030e0607 */
[----:B------:R-:W-:-:S13]  /*bb90*/  ISETP.GT.AND P6, PT, R3, 0x100, P3 ;  /* 0x000001000300780c */ /* 0x000fda0001fc4270 */
[----:B------:R-:W-:Y:S01]  /*bba0*/  @P6 STG.E.U16 desc[UR36][R64.64], R80 ;  /* 0x0000005040006986 */ /* 0x000fe2000c101524 */
[----:B-1----:R-:W-:-:S05]  /*bbb0*/  IADD3 R62, P6, R111, R6, RZ ;  /* 0x000000066f3e7210 */ /* 0x002fca0007fde0ff */
[----:B------:R-:W-:Y:S01]  /*bbc0*/  IMAD.X R63, R13, 0x1, R7, P6 ;  /* 0x000000010d3f7824 */ /* 0x000fe200030e0607 */
[----:B------:R-:W-:-:S13]  /*bbd0*/  ISETP.GT.AND P6, PT, R3, 0x100, P0 ;  /* 0x000001000300780c */ /* 0x000fda00007c4270 */
[----:B------:R-:W-:Y:S01]  /*bbe0*/  @P6 STG.E.U16 desc[UR36][R66.64], R81 ;  /* 0x0000005142006986 */ /* 0x000fe2000c101524 */
[----:B------:R-:W-:-:S05]  /*bbf0*/  IADD3 R6, P6, R105, R20, RZ ;  /* 0x0000001469067210 */ /* 0x000fca0007fde0ff */
[----:B------:R-:W-:Y:S01]  /*bc00*/  IMAD.X R7, R13, 0x1, R21, P6 ;  /* 0x000000010d077824 */ /* 0x000fe200030e0615 */
[----:B------:R-:W-:-:S13]  /*bc10*/  ISETP.GT.AND P6, PT, R3, 0x108, P3 ;  /* 0x000001080300780c */ /* 0x000fda0001fc4270 */
[----:B------:R0:W-:Y:S01]  /*bc20*/  @P6 STG.E.U16 desc[UR36][R6.64], R82 ;  /* 0x0000005206006986 */ /* 0x0001e2000c101524 */
[----:B--2---:R-:W-:-:S05]  /*bc30*/  IADD3 R56, P6, R107, R20, RZ ;  /* 0x000000146b387210 */ /* 0x004fca0007fde0ff */
[----:B------:R-:W-:Y:S01]  /*bc40*/  IMAD.X R57, R13, 0x1, R21, P6 ;  /* 0x000000010d397824 */ /* 0x000fe200030e0615 */
        /* <DEDUP_REMOVED lines=10> */
[----:B------:R-:W-:-:S05]  /*bcf0*/  IADD3 R20, P6, R11, R4, RZ ;  /* 0x000000040b147210 */ /* 0x000fca0007fde0ff */
[----:B------:R-:W-:Y:S01]  /*bd00*/  IMAD.X R21, R13, 0x1, R5, P6 ;  /* 0x000000010d157824 */ /* 0x000fe200030e0605 */
        /* <DEDUP_REMOVED lines=8> */
[C---:B------:R-:W-:Y:S02]  /*bd90*/  ISETP.GT.AND P6, PT, R3.reuse, 0x180, P4 ;  /* 0x000001800300780c */ /* 0x040fe400027c4270 */
[----:B------:R-:W-:-:S11]  /*bda0*/  ISETP.GT.AND P4, PT, R3, 0x188, P4 ;  /* 0x000001880300780c */ /* 0x000fd60002784270 */
        /* <DEDUP_REMOVED lines=9> */
[----:B------:R1:W-:Y:S01]  /*be40*/  @P4 STG.E.U16 desc[UR36][R6.64], R26 ;  /* 0x0000001a06004986 */ /* 0x0003e2000c101524 */
[----:B------:R-:W-:-:S05]  /*be50*/  IADD3 R10, P4, R15, R8, RZ ;  /* 0x000000080f0a7210 */ /* 0x000fca0007f9e0ff */
[----:B------:R-:W-:Y:S01]  /*be60*/  IMAD.X R11, R13, 0x1, R9, P4 ;  /* 0x000000010d0b7824 */ /* 0x000fe200020e0609 */
[----:B------:R-:W-:Y:S02]  /*be70*/  ISETP.GT.AND P4, PT, R3, 0x188, P6 ;  /* 0x000001880300780c */ /* 0x000fe40003784270 */
[----:B------:R-:W-:-:S11]  /*be80*/  ISETP.GT.AND P6, PT, R14, 0x8, PT ;  /* 0x000000080e00780c */ /* 0x000fd60003fc4270 */
[----:B------:R3:W-:Y:S01]  /*be90*/  @P4 STG.E.U16 desc[UR36][R10.64], R27 ;  /* 0x0000001b0a004986 */ /* 0x0007e2000c101524 */
[----:B--2---:R-:W-:-:S05]  /*bea0*/  IADD3 R20, P4, R89, R4, RZ ;  /* 0x0000000459147210 */ /* 0x004fca0007f9e0ff */
[----:B------:R-:W-:Y:S01]  /*beb0*/  IMAD.X R21, R13, 0x1, R5, P4 ;  /* 0x000000010d157824 */ /* 0x000fe200020e0605 */
[----:B------:R-:W-:Y:S02]  /*bec0*/  ISETP.GT.AND P4, PT, R3, 0x180, P6 ;  /* 0x000001800300780c */ /* 0x000fe40003784270 */
[----:B------:R-:W-:-:S11]  /*bed0*/  ISETP.GT.AND P6, PT, R14, 0x9, PT ;  /* 0x000000090e00780c */ /* 0x000fd60003fc4270 */
[----:B------:R2:W-:Y:S01]  /*bee0*/  @P4 STG.E.U16 desc[UR36][R60.64], R28 ;  /* 0x0000001c3c004986 */ /* 0x0005e2000c101524 */
[----:B------:R-:W-:-:S05]  /*bef0*/  IADD3 R24, P4, R91, R4, RZ ;  /* 0x000000045b187210 */ /* 0x000fca0007f9e0ff */
[----:B0-----:R-:W-:Y:S01]  /*bf00*/  IMAD.X R25, R13, 0x1, R5, P4 ;  /* 0x000000010d197824 */ /* 0x001fe200020e0605 */
[----:B------:R-:W-:-:S13]  /*bf10*/  ISETP.GT.AND P4, PT, R3, 0x180, P6 ;  /* 0x000001800300780c */ /* 0x000fda0003784270 */
[----:B------:R0:W-:Y:S01]  /*bf20*/  @P4 STG.E.U16 desc[UR36][R58.64], R29 ;  /* 0x0000001d3a004986 */ /* 0x0001e2000c101524 */
[----:B-1----:R-:W-:-:S05]  /*bf30*/  IADD3 R6, P4, R123, R8, RZ ;  /* 0x000000087b067210 */ /* 0x002fca0007f9e0ff */
[----:B------:R-:W-:Y:S01]  /*bf40*/  IMAD.X R7, R13, 0x1, R9, P4 ;  /* 0x000000010d077824 */ /* 0x000fe200020e0609 */
[----:B------:R-:W-:-:S04]  /*bf50*/  ISETP.GT.AND P4, PT, R14, 0x8, PT ;  /* 0x000000080e00780c */ /* 0x000fc80003f84270 */
[----:B------:R-:W-:-:S13]  /*bf60*/  ISETP.GT.AND P4, PT, R3, 0x188, P4 ;  /* 0x000001880300780c */ /* 0x000fda0002784270 */
[----:B------:R1:W-:Y:S01]  /*bf70*/  @P4 STG.E.U16 desc[UR36][R6.64], R30 ;  /* 0x0000001e06004986 */ /* 0x0003e2000c101524 */
[----:B---3--:R-:W-:-:S05]  /*bf80*/  IADD3 R10, P4, R121, R8, RZ ;  /* 0x00000008790a7210 */ /* 0x008fca0007f9e0ff */
[----:B------:R-:W-:Y:S01]  /*bf90*/  IMAD.X R11, R13, 0x1, R9, P4 ;  /* 0x000000010d0b7824 */ /* 0x000fe200020e0609 */
[----:B------:R-:W-:Y:S02]  /*bfa0*/  ISETP.GT.AND P4, PT, R3, 0x188, P6 ;  /* 0x000001880300780c */ /* 0x000fe40003784270 */
[----:B------:R-:W-:-:S11]  /*bfb0*/  ISETP.GT.AND P6, PT, R14, 0x10, PT ;  /* 0x000000100e00780c */ /* 0x000fd60003fc4270 */
[----:B------:R3:W-:Y:S01]  /*bfc0*/  @P4 STG.E.U16 desc[UR36][R10.64], R31 ;  /* 0x0000001f0a004986 */ /* 0x0007e2000c101524 */
[----:B------:R-:W-:-:S05]  /*bfd0*/  IADD3 R26, P4, R93, R4, RZ ;  /* 0x000000045d1a7210 */ /* 0x000fca0007f9e0ff */
[----:B------:R-:W-:Y:S01]  /*bfe0*/  IMAD.X R27, R13, 0x1, R5, P4 ;  /* 0x000000010d1b7824 */ /* 0x000fe200020e0605 */
[----:B------:R-:W-:Y:S02]  /*bff0*/  ISETP.GT.AND P4, PT, R3, 0x180, P6 ;  /* 0x000001800300780c */ /* 0x000fe40003784270 */
[----:B------:R-:W-:-:S11]  /*c000*/  ISETP.GT.AND P6, PT, R14, 0x11, PT ;  /* 0x000000110e00780c */ /* 0x000fd60003fc4270 */
[----:B------:R4:W-:Y:S01]  /*c010*/  @P4 STG.E.U16 desc[UR36][R20.64], R32 ;  /* 0x0000002014004986 */ /* 0x0009e2000c101524 */
[----:B--2---:R-:W-:-:S05]  /*c020*/  IADD3 R28, P4, R95, R4, RZ ;  /* 0x000000045f1c7210 */ /* 0x004fca0007f9e0ff */
        /* <DEDUP_REMOVED lines=13> */
[----:B----4-:R-:W-:-:S05]  /*c100*/  IADD3 R20, P4, R97, R4, RZ ;  /* 0x0000000461147210 */ /* 0x010fca0007f9e0ff */
[----:B------:R-:W-:Y:S01]  /*c110*/  IMAD.X R21, R13, 0x1, R5, P4 ;  /* 0x000000010d157824 */ /* 0x000fe200020e0605 */
[----:B------:R-:W-:Y:S02]  /*c120*/  ISETP.GT.AND P4, PT, R3, 0x180, P6 ;  /* 0x000001800300780c */ /* 0x000fe40003784270 */
[----:B------:R-:W-:-:S11]  /*c130*/  ISETP.GT.AND P6, PT, R14, 0x19, PT ;  /* 0x000000190e00780c */ /* 0x000fd60003fc4270 */
[----:B------:R3:W-:Y:S01]  /*c140*/  @P4 STG.E.U16 desc[UR36][R26.64], R36 ;  /* 0x000000241a004986 */ /* 0x0007e2000c101524 */
[----:B0-----:R-:W-:-:S05]  /*c150*/  IADD3 R24, P4, R99, R4, RZ ;  /* 0x0000000463187210 */ /* 0x001fca0007f9e0ff */
[----:B------:R-:W-:Y:S01]  /*c160*/  IMAD.X R25, R13, 0x1, R5, P4 ;  /* 0x000000010d197824 */ /* 0x000fe200020e0605 */
        /* <DEDUP_REMOVED lines=9> */
[----:B------:R-:W-:Y:S02]  /*c200*/  ISETP.GT.AND P4, PT, R3, 0x188, P6 ;  /* 0x000001880300780c */ /* 0x000fe40003784270 */
[----:B------:R-:W-:-:S11]  /*c210*/  ISETP.GT.AND P6, PT, R14, 0x20, PT ;  /* 0x000000200e00780c */ /* 0x000fd60003fc4270 */
[----:B------:R2:W-:Y:S01]  /*c220*/  @P4 STG.E.U16 desc[UR36][R10.64], R39 ;  /* 0x000000270a004986 */ /* 0x0005e2000c101524 */
[----:B---3--:R-:W-:-:S05]  /*c230*/  IADD3 R26, P4, R101, R4, RZ ;  /* 0x00000004651a7210 */ /* 0x008fca0007f9e0ff */
[----:B------:R-:W-:Y:S01]  /*c240*/  IMAD.X R27, R13, 0x1, R5, P4 ;  /* 0x000000010d1b7824 */ /* 0x000fe200020e0605 */
[----:B------:R-:W-:Y:S02]  /*c250*/  ISETP.GT.AND P4, PT, R3, 0x180, P6 ;  /* 0x000001800300780c */ /* 0x000fe40003784270 */
[----:B------:R-:W-:-:S11]  /*c260*/  ISETP.GT.AND P6, PT, R14, 0x21, PT ;  /* 0x000000210e00780c */ /* 0x000fd60003fc4270 */
[----:B------:R3:W-:Y:S01]  /*c270*/  @P4 STG.E.U16 desc[UR36][R20.64], R40 ;  /* 0x0000002814004986 */ /* 0x0007e2000c101524 */
[----:B0-----:R-:W-:-:S05]  /*c280*/  IADD3 R28, P4, R103, R4, RZ ;  /* 0x00000004671c7210 */ /* 0x001fca0007f9e0ff */
[----:B------:R-:W-:Y:S01]  /*c290*/  IMAD.X R29, R13, 0x1, R5, P4 ;  /* 0x000000010d1d7824 */ /* 0x000fe200020e0605 */
[----:B------:R-:W-:-:S13]  /*c2a0*/  ISETP.GT.AND P4, PT, R3, 0x180, P6 ;  /* 0x000001800300780c */ /* 0x000fda0003784270 */
[----:B------:R-:W-:Y:S01]  /*c2b0*/  @P4 STG.E.U16 desc[UR36][R24.64], R41 ;  /* 0x0000002918004986 */ /* 0x000fe2000c101524 */
        /* <DEDUP_REMOVED lines=12> */
[----:B------:R-:W-:-:S13]  /*c380*/  ISETP.GT.AND P4, PT, R3, 0x180, P6 ;  /* 0x000001800300780c */ /* 0x000fda0003784270 */
[----:B------:R-:W-:Y:S01]  /*c390*/  @P4 STG.E.U16 desc[UR36][R26.64], R44 ;  /* 0x0000002c1a004986 */ /* 0x000fe2000c101524 */
[C---:B------:R-:W-:Y:S02]  /*c3a0*/  ISETP.GT.AND P4, PT, R3.reuse, 0x180, P5 ;  /* 0x000001800300780c */ /* 0x040fe40002f84270 */
[----:B------:R-:W-:-:S11]  /*c3b0*/  ISETP.GT.AND P5, PT, R3, 0x188, P5 ;  /* 0x000001880300780c */ /* 0x000fd60002fa4270 */
[----:B------:R-:W-:Y:S01]  /*c3c0*/  @P4 STG.E.U16 desc[UR36][R28.64], R45 ;  /* 0x0000002d1c004986 */ /* 0x000fe2000c101524 */
[----:B------:R-:W-:-:S13]  /*c3d0*/  ISETP.GT.AND P4, PT, R3, 0x188, P6 ;  /* 0x000001880300780c */ /* 0x000fda0003784270 */
[----:B------:R-:W-:Y:S01]  /*c3e0*/  @P4 STG.E.U16 desc[UR36][R20.64], R46 ;  /* 0x0000002e14004986 */ /* 0x000fe2000c101524 */
[----:B0-----:R-:W-:-:S05]  /*c3f0*/  IADD3 R6, P4, R103, R8, RZ ;  /* 0x0000000867067210 */ /* 0x001fca0007f9e0ff */
[----:B------:R-:W-:Y:S01]  /*c400*/  IMAD.X R7, R13, 0x1, R9, P4 ;  /* 0x000000010d077824 */ /* 0x000fe200020e0609 */
[C---:B------:R-:W-:Y:S02]  /*c410*/  ISETP.GT.AND P4, PT, R3.reuse, 0x180, P3 ;  /* 0x000001800300780c */ /* 0x040fe40001f84270 */
[----:B------:R-:W-:Y:S02]  /*c420*/  ISETP.GT.AND P3, PT, R3, 0x188, P3 ;  /* 0x000001880300780c */ /* 0x000fe40001f64270 */
[----:B------:R0:W-:Y:S01]  /*c430*/  @P5 STG.E.U16 desc[UR36][R6.64], R47 ;  /* 0x0000002f06005986 */ /* 0x0001e2000c101524 */
[----:B-1----:R-:W-:-:S05]  /*c440*/  IADD3 R10, P5, R105, R4, RZ ;  /* 0x00000004690a7210 */ /* 0x002fca0007fbe0ff */
[----:B------:R-:W-:-:S05]  /*c450*/  IMAD.X R11, R13, 0x1, R5, P5 ;  /* 0x000000010d0b7824 */ /* 0x000fca00028e0605 */
[----:B------:R1:W-:Y:S01]  /*c460*/  @P4 STG.E.U16 desc[UR36][R10.64], R48 ;  /* 0x000000300a004986 */ /* 0x0003e2000c101524 */
[----:B0-----:R-:W-:Y:S02]  /*c470*/  IADD3 R6, P5, R107, R4, RZ ;  /* 0x000000046b067210 */ /* 0x001fe40007fbe0ff */
[C---:B------:R-:W-:Y:S02]  /*c480*/  ISETP.GT.AND P4, PT, R3.reuse, 0x180, P0 ;  /* 0x000001800300780c */ /* 0x040fe40000784270 */
[----:B------:R-:W-:Y:S01]  /*c490*/  ISETP.GT.AND P0, PT, R3, 0x188, P0 ;  /* 0x000001880300780c */ /* 0x000fe20000704270 */
[----:B------:R-:W-:Y:S01]  /*c4a0*/  IMAD.X R7, R13, 0x1, R5, P5 ;  /* 0x000000010d077824 */ /* 0x000fe200028e0605 */
[----:B------:R-:W-:-:S05]  /*c4b0*/  IADD3 R14, P5, R105, R8, RZ ;  /* 0x00000008690e7210 */ /* 0x000fca0007fbe0ff */
[----:B------:R-:W-:Y:S01]  /*c4c0*/  IMAD.X R15, R13, 0x1, R9, P5 ;  /* 0x000000010d0f7824 */ /* 0x000fe200028e0609 */
[----:B------:R-:W-:-:S03]  /*c4d0*/  IADD3 R20, P5, R109, R4, RZ ;  /* 0x000000046d147210 */ /* 0x000fc60007fbe0ff */
[----:B------:R4:W-:Y:S01]  /*c4e0*/  @P4 STG.E.U16 desc[UR36][R6.64], R49 ;  /* 0x0000003106004986 */ /* 0x0009e2000c101524 */
[----:B------:R-:W-:Y:S01]  /*c4f0*/  IADD3 R4, P4, R111, R4, RZ ;  /* 0x000000046f047210 */ /* 0x000fe20007f9e0ff */
[--C-:B------:R-:W-:Y:S02]  /*c500*/  IMAD.X R21, R13, 0x1, R5.reuse, P5 ;  /* 0x000000010d157824 */ /* 0x100fe400028e0605 */
[----:B------:R4:W-:Y:S01]  /*c510*/  @P3 STG.E.U16 desc[UR36][R14.64], R50 ;  /* 0x000000320e003986 */ /* 0x0009e2000c101524 */
[-C--:B-1----:R-:W-:Y:S01]  /*c520*/  IADD3 R10, P3, R107, R8.reuse, RZ ;  /* 0x000000086b0a7210 */ /* 0x082fe20007f7e0ff */
[----:B------:R-:W-:Y:S01]  /*c530*/  IMAD.X R5, R13, 0x1, R5, P4 ;  /* 0x000000010d057824 */ /* 0x000fe200020e0605 */
[C---:B------:R-:W-:Y:S02]  /*c540*/  ISETP.GT.AND P4, PT, R3.reuse, 0x180, P2 ;  /* 0x000001800300780c */ /* 0x040fe40001784270 */
[----:B------:R-:W-:Y:S01]  /*c550*/  ISETP.GT.AND P2, PT, R3, 0x188, P2 ;  /* 0x000001880300780c */ /* 0x000fe20001744270 */
[----:B------:R-:W-:Y:S01]  /*c560*/  IMAD.X R11, R13, 0x1, R9, P3 ;  /* 0x000000010d0b7824 */ /* 0x000fe200018e0609 */
[----:B------:R-:W-:-:S02]  /*c570*/  IADD3 R24, P3, R109, R8, RZ ;  /* 0x000000086d187210 */ /* 0x000fc40007f7e0ff */
[----:B------:R-:W-:Y:S02]  /*c580*/  IADD3 R8, P5, R111, R8, RZ ;  /* 0x000000086f087210 */ /* 0x000fe40007fbe0ff */
[----:B------:R4:W-:Y:S01]  /*c590*/  @P0 STG.E.U16 desc[UR36][R10.64], R51 ;  /* 0x000000330a000986 */ /* 0x0009e2000c101524 */
[--C-:B------:R-:W-:Y:S01]  /*c5a0*/  IMAD.X R25, R13, 0x1, R9.reuse, P3 ;  /* 0x000000010d197824 */ /* 0x100fe200018e0609 */
[----:B------:R-:W-:Y:S01]  /*c5b0*/  ISETP.GT.AND P3, PT, R3, 0x180, P1 ;  /* 0x000001800300780c */ /* 0x000fe20000f64270 */
[----:B------:R-:W-:Y:S01]  /*c5c0*/  IMAD.X R9, R13, 0x1, R9, P5 ;  /* 0x000000010d097824 */ /* 0x000fe200028e0609 */
[----:B------:R-:W-:Y:S01]  /*c5d0*/  ISETP.GT.AND P1, PT, R3, 0x188, P1 ;  /* 0x000001880300780c */ /* 0x000fe20000f24270 */
[----:B------:R4:W-:Y:S10]  /*c5e0*/  @P4 STG.E.U16 desc[UR36][R20.64], R52 ;  /* 0x0000003414004986 */ /* 0x0009f4000c101524 */
[----:B------:R4:W-:Y:S04]  /*c5f0*/  @P3 STG.E.U16 desc[UR36][R4.64], R53 ;  /* 0x0000003504003986 */ /* 0x0009e8000c101524 */
[----:B------:R4:W-:Y:S04]  /*c600*/  @P2 STG.E.U16 desc[UR36][R24.64], R54 ;  /* 0x0000003618002986 */ /* 0x0009e8000c101524 */
[----:B------:R4:W-:Y:S02]  /*c610*/  @P1 STG.E.U16 desc[UR36][R8.64], R55 ;  /* 0x0000003708001986 */ /* 0x0009e4000c101524 */
.L_x_255:
[----:B------:R-:W-:Y:S05]  /*c620*/  BSYNC B0 ;  /* 0x0000000000007941 */ /* 0x000fea0003800000 */
.L_x_33:
[----:B------:R-:W-:Y:S01]  /*c630*/  ULDC UR4, c[0x0][0xc] ;  /* 0x0000030000047ab9 */ /* 0x000fe20000000800 */
[----:B------:R-:W-:Y:S01]  /*c640*/  ULDC UR5, c[0x0][0x10] ;  /* 0x0000040000057ab9 */ /* 0x000fe20000000800 */
[----:B------:R-:W0:Y:S01]  /*c650*/  LDC R3, c[0x0][0x14] ;  /* 0x00000500ff037b82 */ /* 0x000e220000000800 */
[----:B------:R-:W-:Y:S01]  /*c660*/  UIMAD.WIDE.U32 UR4, UR4, UR5, URZ ;  /* 0x00000005040472a5 */ /* 0x000fe2000f8e003f */
[----:B------:R-:W-:Y:S02]  /*c670*/  IMAD.MOV.U32 R156, RZ, RZ, -0x1 ;  /* 0xffffffffff9c7424 */ /* 0x000fe400078e00ff */
[----:B------:R-:W-:-:S03]  /*c680*/  IMAD.MOV.U32 R153, RZ, RZ, -0x1 ;  /* 0xffffffffff997424 */ /* 0x000fc600078e00ff */
[----:B0-----:R-:W-:-:S04]  /*c690*/  IMAD.WIDE.U32 R16, R3, UR4, R16 ;  /* 0x0000000403107c25 */ /* 0x001fc8000f8e0010 */
[----:B------:R-:W-:Y:S01]  /*c6a0*/  IMAD R3, R3, UR5, RZ ;  /* 0x0000000503037c24 */ /* 0x000fe2000f8e02ff */
[----:B------:R-:W-:Y:S02]  /*c6b0*/  ULDC.64 UR4, c[0x0][0x650] ;  /* 0x0001940000047ab9 */ /* 0x000fe40000000a00 */
[----:B------:R-:W-:Y:S01]  /*c6c0*/  ISETP.GE.U32.AND P0, PT, R16, UR4, PT ;  /* 0x0000000410007c0c */ /* 0x000fe2000bf06070 */
[--C-:B------:R-:W-:Y:S01]  /*c6d0*/  IMAD.IADD R17, R17, 0x1, R3.reuse ;  /* 0x0000000111117824 */ /* 0x100fe200078e0203 */
[----:B------:R-:W-:-:S04]  /*c6e0*/  PRMT R3, RZ, 0x7610, R3 ;  /* 0x00007610ff037816 */ /* 0x000fc80000000003 */
[----:B------:R-:W-:-:S13]  /*c6f0*/  ISETP.GE.U32.AND.EX P0, PT, R17, UR5, PT, P0 ;  /* 0x0000000511007c0c */ /* 0x000fda000bf06100 */
[----:B------:R-:W-:Y:S05]  /*c700*/  @P0 BRA `(.L_x_256) ;  /* 0x0000000400640947 */ /* 0x000fea0003800000 */
[----:B------:R-:W0:Y:S01]  /*c710*/  S2R R12, SR_CTAID.X ;  /* 0x00000000000c7919 */ /* 0x000e220000002500 */
[----:B--2-4-:R-:W2:Y:S01]  /*c720*/  LDC.64 R10, c[0x0][0x628] ;  /* 0x00018a00ff0a7b82 */ /* 0x014ea20000000a00 */
[----:B------:R-:W-:Y:S01]  /*c730*/  ULDC UR4, c[0x0][0x150] ;  /* 0x0000540000047ab9 */ /* 0x000fe20000000800 */
[----:B------:R-:W-:Y:S01]  /*c740*/  IMAD.MOV.U32 R8, RZ, RZ, R16 ;  /* 0x000000ffff087224 */ /* 0x000fe200078e0010 */
[----:B------:R-:W4:Y:S01]  /*c750*/  S2R R24, SR_CTAID.Y ;  /* 0x0000000000187919 */ /* 0x000f220000002600 */
[----:B------:R-:W-:-:S04]  /*c760*/  IMAD.MOV.U32 R9, RZ, RZ, R17 ;  /* 0x000000ffff097224 */ /* 0x000fc800078e0011 */
[----:B------:R-:W1:Y:S08]  /*c770*/  LDC R21, c[0x0][0x144] ;  /* 0x00005100ff157b82 */ /* 0x000e700000000800 */
[----:B------:R-:W1:Y:S08]  /*c780*/  LDC R0, c[0x0][0x630] ;  /* 0x00018c00ff007b82 */ /* 0x000e700000000800 */
[----:B------:R-:W1:Y:S01]  /*c790*/  LDC.64 R14, c[0x0][0x620] ;  /* 0x00018800ff0e7b82 */ /* 0x000e620000000a00 */
[----:B--2---:R-:W-:-:S04]  /*c7a0*/  ISETP.NE.U32.AND P0, PT, R10, RZ, PT ;  /* 0x000000ff0a00720c */ /* 0x004fc80003f05070 */
[----:B------:R-:W-:Y:S02]  /*c7b0*/  ISETP.NE.AND.EX P0, PT, R11, RZ, PT, P0 ;  /* 0x000000ff0b00720c */ /* 0x000fe40003f05300 */
[----:B0-----:R-:W-:-:S05]  /*c7c0*/  I2FP.F32.U32 R3, R12 ;  /* 0x0000000c00037245 */ /* 0x001fca0000201000 */
[----:B------:R-:W-:-:S04]  /*c7d0*/  FMUL R3, R3, UR4 ;  /* 0x0000000403037c20 */ /* 0x000fc80008400000 */
[----:B---3-5:R0:W2:Y:S02]  /*c7e0*/  F2I.U32.TRUNC.NTZ R20, R3 ;  /* 0x0000000300147305 */ /* 0x0280a4000020f000 */
[----:B----4-:R-:W-:Y:S05]  /*c7f0*/  @!P0 BRA `(.L_x_257) ;  /* 0x0000000000288947 */ /* 0x010fea0003800000 */
[----:B0-----:R-:W0:Y:S02]  /*c800*/  LDC R3, c[0x0][0x634] ;  /* 0x00018d00ff037b82 */ /* 0x001e240000000800 */
[----:B0-----:R-:W-:-:S05]  /*c810*/  IADD3 R3, P0, R16, R3, RZ ;  /* 0x0000000310037210 */ /* 0x001fca0007f1e0ff */
[----:B------:R-:W-:-:S04]  /*c820*/  IMAD.X R13, RZ, RZ, R17, P0 ;  /* 0x000000ffff0d7224 */ /* 0x000fc800000e0611 */
[----:B------:R-:W-:-:S04]  /*c830*/  IMAD.WIDE.U32 R4, R13, R10, RZ ;  /* 0x0000000a0d047225 */ /* 0x000fc800078e00ff */
[----:B-1----:R-:W-:-:S04]  /*c840*/  IMAD.WIDE.U32 R6, P0, R3, R11, R4 ;  /* 0x0000000b03067225 */ /* 0x002fc80007800004 */
[----:B------:R-:W-:-:S04]  /*c850*/  IMAD.WIDE.U32 R4, R3, R10, RZ ;  /* 0x0000000a03047225 */ /* 0x000fc800078e00ff */
[----:B------:R-:W-:Y:S01]  /*c860*/  IMAD.X R9, RZ, RZ, RZ, P0 ;  /* 0x000000ffff097224 */ /* 0x000fe200000e06ff */
[----:B------:R-:W-:Y:S01]  /*c870*/  IADD3 RZ, P0, R5, R6, RZ ;  /* 0x0000000605ff7210 */ /* 0x000fe20007f1e0ff */
[----:B------:R-:W-:-:S04]  /*c880*/  IMAD.MOV.U32 R8, RZ, RZ, R7 ;  /* 0x000000ffff087224 */ /* 0x000fc800078e0007 */
[----:B------:R-:W-:-:S08]  /*c890*/  IMAD.WIDE.U32.X R8, R13, R11, R8, P0 ;  /* 0x0000000b0d087225 */ /* 0x000fd000000e0408 */
.L_x_257:
[----:B------:R-:W3:Y:S01]  /*c8a0*/  LDC.64 R28, c[0x0][0x640] ;  /* 0x00019000ff1c7b82 */ /* 0x000ee20000000a00 */
[-CC-:B-1----:R-:W-:Y:S01]  /*c8b0*/  SHF.R.U64 R153, R8, R0.reuse, R9.reuse ;  /* 0x0000000008997219 */ /* 0x182fe20000001209 */
[----:B--2---:R-:W-:Y:S01]  /*c8c0*/  IMAD.MOV R20, RZ, RZ, -R20 ;  /* 0x000000ffff147224 */ /* 0x004fe200078e0a14 */
[----:B------:R-:W-:Y:S01]  /*c8d0*/  SHF.R.U32.HI R0, RZ, R0, R9 ;  /* 0x00000000ff007219 */ /* 0x000fe20000011609 */
[----:B------:R-:W-:Y:S01]  /*c8e0*/  ULDC UR4, c[0x0][0x154] ;  /* 0x0000550000047ab9 */ /* 0x000fe20000000800 */
[----:B0-----:R-:W-:Y:S01]  /*c8f0*/  IADD3 R3, P0, RZ, -R153, RZ ;  /* 0x80000099ff037210 */ /* 0x001fe20007f1e0ff */
[----:B------:R-:W-:Y:S02]  /*c900*/  IMAD R21, R21, R20, R12 ;  /* 0x0000001415157224 */ /* 0x000fe400078e020c */
[----:B------:R-:W0:Y:S01]  /*c910*/  LDC R6, c[0x0][0x618] ;  /* 0x00018600ff067b82 */ /* 0x000e220000000800 */
[----:B------:R-:W-:Y:S02]  /*c920*/  IMAD.MOV.U32 R7, RZ, RZ, 0x1 ;  /* 0x00000001ff077424 */ /* 0x000fe400078e00ff */
[----:B------:R-:W-:-:S04]  /*c930*/  IMAD.X R5, RZ, RZ, ~R0, P0 ;  /* 0x000000ffff057224 */ /* 0x000fc800000e0e00 */
[-C--:B------:R-:W-:Y:S01]  /*c940*/  IMAD R0, R5, R14.reuse, RZ ;  /* 0x0000000e05007224 */ /* 0x080fe200078e02ff */
[----:B------:R-:W1:Y:S01]  /*c950*/  LDC R8, c[0x0][0x608] ;  /* 0x00018200ff087b82 */ /* 0x000e620000000800 */
[----:B------:R-:W-:-:S04]  /*c960*/  IMAD.WIDE.U32 R4, R3, R14, R16 ;  /* 0x0000000e03047225 */ /* 0x000fc800078e0010 */
[----:B------:R-:W-:Y:S01]  /*c970*/  IMAD R3, R3, R15, R0 ;  /* 0x0000000f03037224 */ /* 0x000fe200078e0200 */
[----:B------:R-:W-:Y:S02]  /*c980*/  I2FP.F32.U32 R0, R24 ;  /* 0x0000001800007245 */ /* 0x000fe40000201000 */
[----:B------:R-:W2:Y:S01]  /*c990*/  LDC R26, c[0x0][0x658] ;  /* 0x00019600ff1a7b82 */ /* 0x000ea20000000800 */
[----:B------:R-:W-:Y:S01]  /*c9a0*/  IMAD.IADD R3, R5, 0x1, R3 ;  /* 0x0000000105037824 */ /* 0x000fe200078e0203 */
[----:B---3--:R-:W-:Y:S01]  /*c9b0*/  ISETP.NE.U32.AND P0, PT, R28, RZ, PT ;  /* 0x000000ff1c00720c */ /* 0x008fe20003f05070 */
[----:B------:R-:W-:Y:S01]  /*c9c0*/  FMUL R0, R0, UR4 ;  /* 0x0000000400007c20 */ /* 0x000fe20008400000 */
[----:B------:R-:W-:Y:S02]  /*c9d0*/  IMAD.MOV.U32 R5, RZ, RZ, -0x1 ;  /* 0xffffffffff057424 */ /* 0x000fe400078e00ff */
[----:B------:R-:W-:Y:S01]  /*c9e0*/  ISETP.NE.AND.EX P0, PT, R29, RZ, PT, P0 ;  /* 0x000000ff1d00720c */ /* 0x000fe20003f05300 */
[----:B------:R3:W4:Y:S01]  /*c9f0*/  F2I.U32.TRUNC.NTZ R13, R0 ;  /* 0x00000000000d7305 */ /* 0x000722000020f000 */
[----:B------:R-:W3:Y:S01]  /*ca00*/  LDC R15, c[0x0][0x148] ;  /* 0x00005200ff0f7b82 */ /* 0x000ee20000000800 */
[----:B0-----:R-:W-:-:S02]  /*ca10*/  SHF.R.U64 R12, R4, R6, R3 ;  /* 0x00000006040c7219 */ /* 0x001fc40000001203 */
[----:B------:R-:W-:-:S05]  /*ca20*/  SHF.R.U32.HI R3, RZ, R6, R3 ;  /* 0x00000006ff037219 */ /* 0x000fca0000011603 */
[----:B------:R-:W0:Y:S01]  /*ca30*/  LDC R20, c[0x0][0x600] ;  /* 0x00018000ff147b82 */ /* 0x000e220000000800 */
[-CC-:B-1----:R-:W-:Y:S02]  /*ca40*/  SHF.R.U64 R10, R12, R8.reuse, R3.reuse ;  /* 0x000000080c0a7219 */ /* 0x182fe40000001203 */
[----:B------:R-:W-:-:S05]  /*ca50*/  SHF.R.U32.HI R3, RZ, R8, R3 ;  /* 0x00000008ff037219 */ /* 0x000fca0000011603 */
[----:B------:R-:W1:Y:S01]  /*ca60*/  LDC R27, c[0x0][0x648] ;  /* 0x00019200ff1b7b82 */ /* 0x000e620000000800 */
[-C--:B--2---:R-:W-:Y:S02]  /*ca70*/  SHF.L.U32 R4, R5, R26.reuse, RZ ;  /* 0x0000001a05047219 */ /* 0x084fe400000006ff */
[-CC-:B------:R-:W-:Y:S02]  /*ca80*/  SHF.R.U64 R14, R10, R26.reuse, R3.reuse ;  /* 0x0000001a0a0e7219 */ /* 0x180fe40000001203 */
[----:B------:R-:W-:Y:S02]  /*ca90*/  SHF.R.U32.HI R5, RZ, R26, R3 ;  /* 0x0000001aff057219 */ /* 0x000fe40000011603 */
[----:B------:R-:W-:Y:S01]  /*caa0*/  LOP3.LUT R25, RZ, R4, RZ, 0x33, !PT ;  /* 0x00000004ff197212 */ /* 0x000fe200078e33ff */
[----:B------:R-:W2:Y:S01]  /*cab0*/  LDC R30, c[0x0][0x638] ;  /* 0x00018e00ff1e7b82 */ /* 0x000ea20000000800 */
[----:B------:R-:W-:Y:S01]  /*cac0*/  SHF.L.U32 R26, R7, R26, RZ ;  /* 0x0000001a071a7219 */ /* 0x000fe200000006ff */
[----:B------:R-:W-:-:S06]  /*cad0*/  IMAD.MOV.U32 R4, RZ, RZ, R14 ;  /* 0x000000ffff047224 */ /* 0x000fcc00078e000e */
[----:B------:R-:W0:Y:S01]  /*cae0*/  LDC R31, c[0x0][0x610] ;  /* 0x00018400ff1f7b82 */ /* 0x000e220000000800 */
[----:B----4-:R-:W-:Y:S05]  /*caf0*/  @!P0 BRA `(.L_x_258) ;  /* 0x0000000000288947 */ /* 0x010fea0003800000 */
        /* <DEDUP_REMOVED lines=10> */
.L_x_258:
[----:B------:R-:W-:Y:S01]  /*cba0*/  ISETP.NE.AND P0, PT, R2, 0x1, PT ;  /* 0x000000010200780c */ /* 0x000fe20003f05270 */
[----:B0-----:R-:W-:Y:S01]  /*cbb0*/  VIADD R7, R20, 0xffffffff ;  /* 0xffffffff14077836 */ /* 0x001fe20000000000 */
[----:B-1-3--:R-:W-:Y:S01]  /*cbc0*/  SHF.R.U64 R0, R4, R27, R5 ;  /* 0x0000001b04007219 */ /* 0x00afe20000001205 */
[----:B------:R-:W-:Y:S01]  /*cbd0*/  IMAD.MOV R13, RZ, RZ, -R13 ;  /* 0x000000ffff0d7224 */ /* 0x000fe200078e0a0d */
[----:B------:R-:W-:Y:S01]  /*cbe0*/  LOP3.LUT R5, R10, R25, RZ, 0xc0, !PT ;  /* 0x000000190a057212 */ /* 0x000fe200078ec0ff */
[----:B------:R-:W-:Y:S01]  /*cbf0*/  IMAD.MOV.U32 R4, RZ, RZ, 0x1 ;  /* 0x00000001ff047424 */ /* 0x000fe200078e00ff */
[----:B------:R-:W-:Y:S01]  /*cc00*/  LOP3.LUT R12, R12, R7, RZ, 0xc0, !PT ;  /* 0x000000070c0c7212 */ /* 0x000fe200078ec0ff */
[----:B------:R-:W-:Y:S02]  /*cc10*/  IMAD.MOV R3, RZ, RZ, -R0 ;  /* 0x000000ffff037224 */ /* 0x000fe400078e0a00 */
[----:B------:R-:W-:Y:S02]  /*cc20*/  IMAD R0, R26, R0, R5 ;  /* 0x000000001a007224 */ /* 0x000fe400078e0205 */
[----:B--2---:R-:W-:-:S02]  /*cc30*/  IMAD R3, R3, R30, R14 ;  /* 0x0000001e03037224 */ /* 0x004fc400078e020e */
[----:B------:R-:W-:Y:S02]  /*cc40*/  @P0 IMAD R21, R15, R13, R24 ;  /* 0x0000000d0f150224 */ /* 0x000fe400078e0218 */
[----:B------:R-:W-:Y:S01]  /*cc50*/  IMAD R5, R3, R20, R12 ;  /* 0x0000001403057224 */ /* 0x000fe200078e020c */
[----:B------:R-:W-:Y:S01]  /*cc60*/  PRMT R3, R4, 0x7610, R3 ;  /* 0x0000761004037816 */ /* 0x000fe20000000003 */
[----:B------:R-:W-:-:S05]  /*cc70*/  IMAD R0, R0, R31, R21 ;  /* 0x0000001f00007224 */ /* 0x000fca00078e0215 */
[----:B------:R-:W-:Y:S02]  /*cc80*/  SEL R156, R5, R0, !P0 ;  /* 0x00000000059c7207 */ /* 0x000fe40004000000 */
[----:B------:R-:W-:-:S07]  /*cc90*/  SEL R0, R0, R5, !P0 ;  /* 0x0000000500007207 */ /* 0x000fce0004000000 */
.L_x_256:
[----:B------:R-:W-:Y:S01]  /*cca0*/  LOP3.LUT P0, RZ, R3, 0xff, RZ, 0xc0, !PT ;  /* 0x000000ff03ff7812 */ /* 0x000fe2000780c0ff */
[----:B------:R-:W-:-:S12]  /*ccb0*/  IMAD.MOV.U32 R157, RZ, RZ, R0 ;  /* 0x000000ffff9d7224 */ /* 0x000fd800078e0000 */
[----:B------:R-:W-:Y:S05]  /*ccc0*/  @P0 BRA `(.L_x_259) ;  /* 0xffffff4400980947 */ /* 0x000fea000383ffff */
[----:B------:R-:W-:Y:S05]  /*ccd0*/  EXIT ;  /* 0x000000000000794d */ /* 0x000fea0003800000 */
.L_x_8:
[----:B0-----:R-:W-:Y:S01]  /*cce0*/  ULDC.64 UR4, c[0x0][0x650] ;  /* 0x0001940000047ab9 */ /* 0x001fe20000000a00 */
        /* <DEDUP_REMOVED lines=25> */
.L_x_261:
[----:B------:R-:W0:Y:S01]  /*ce80*/  LDC.64 R28, c[0x0][0x640] ;  /* 0x00019000ff1c7b82 */ /* 0x000e220000000a00 */
[-CC-:B------:R-:W-:Y:S01]  /*ce90*/  SHF.R.U64 R22, R12, R6.reuse, R13.reuse ;  /* 0x000000060c167219 */ /* 0x180fe2000000120d */
[----:B------:R-:W-:Y:S01]  /*cea0*/  IMAD.MOV.U32 R30, RZ, RZ, 0x1 ;  /* 0x00000001ff1e7424 */ /* 0x000fe200078e00ff */
[----:B------:R-:W-:Y:S02]  /*ceb0*/  SHF.R.U32.HI R6, RZ, R6, R13 ;  /* 0x00000006ff067219 */ /* 0x000fe4000001160d */
        /* <DEDUP_REMOVED lines=8> */
[----:B------:R-:W-:Y:S01]  /*cf40*/  IMAD.IADD R9, R9, 0x1, R11 ;  /* 0x0000000109097824 */ /* 0x000fe200078e020b */
[----:B0-----:R-:W-:-:S04]  /*cf50*/  ISETP.NE.U32.AND P0, PT, R28, RZ, PT ;  /* 0x000000ff1c00720c */ /* 0x001fc80003f05070 */
[----:B------:R-:W-:Y:S02]  /*cf60*/  ISETP.NE.AND.EX P0, PT, R29, RZ, PT, P0 ;  /* 0x000000ff1d00720c */ /* 0x000fe40003f05300 */
[----:B------:R-:W0:Y:S01]  /*cf70*/  LDC R20, c[0x0][0x600] ;  /* 0x00018000ff147b82 */ /* 0x000e220000000800 */
[-CC-:B-1----:R-:W-:Y:S01]  /*cf80*/  SHF.R.U64 R14, R8, R10.reuse, R9.reuse ;  /* 0x0000000a080e7219 */ /* 0x182fe20000001209 */
[----:B------:R-:W-:Y:S01]  /*cf90*/  IMAD.MOV.U32 R8, RZ, RZ, -0x1 ;  /* 0xffffffffff087424 */ /* 0x000fe200078e00ff */
[----:B------:R-:W-:-:S05]  /*cfa0*/  SHF.R.U32.HI R9, RZ, R10, R9 ;  /* 0x0000000aff097219 */ /* 0x000fca0000011609 */
[----:B------:R-:W1:Y:S01]  /*cfb0*/  LDC R26, c[0x0][0x648] ;  /* 0x00019200ff1a7b82 */ /* 0x000e620000000800 */
[-CC-:B--2---:R-:W-:Y:S02]  /*cfc0*/  SHF.R.U64 R21, R14, R12.reuse, R9.reuse ;  /* 0x0000000c0e157219 */ /* 0x184fe40000001209 */
[----:B------:R-:W-:-:S05]  /*cfd0*/  SHF.R.U32.HI R6, RZ, R12, R9 ;  /* 0x0000000cff067219 */ /* 0x000fca0000011609 */
[----:B------:R-:W2:Y:S01]  /*cfe0*/  LDC R27, c[0x0][0x638] ;  /* 0x00018e00ff1b7b82 */ /* 0x000ea20000000800 */
[-C--:B---3--:R-:W-:Y:S02]  /*cff0*/  SHF.L.U32 R8, R8, R25.reuse, RZ ;  /* 0x0000001908087219 */ /* 0x088fe400000006ff */
[-CC-:B------:R-:W-:Y:S02]  /*d000*/  SHF.R.U64 R23, R21, R25.reuse, R6.reuse ;  /* 0x0000001915177219 */ /* 0x180fe40000001206 */
[----:B------:R-:W-:Y:S02]  /*d010*/  LOP3.LUT R32, RZ, R8, RZ, 0x33, !PT ;  /* 0x00000008ff207212 */ /* 0x000fe400078e33ff */
[----:B------:R-:W-:Y:S01]  /*d020*/  SHF.R.U32.HI R9, RZ, R25, R6 ;  /* 0x00000019ff097219 */ /* 0x000fe20000011606 */
[----:B------:R-:W3:Y:S01]  /*d030*/  LDC R31, c[0x0][0x610] ;  /* 0x00018400ff1f7b82 */ /* 0x000ee20000000800 */
[----:B------:R-:W-:Y:S01]  /*d040*/  IMAD.MOV.U32 R8, RZ, RZ, R23 ;  /* 0x000000ffff087224 */ /* 0x000fe200078e0017 */
[----:B------:R-:W-:Y:S06]  /*d050*/  @!P0 BRA `(.L_x_262) ;  /* 0x0000000000288947 */ /* 0x000fec0003800000 */
        /* <DEDUP_REMOVED lines=10> */
.L_x_262:
[----:B------:R-:W-:Y:S02]  /*d100*/  ISETP.NE.AND P0, PT, R2, 0x1, PT ;  /* 0x000000010200780c */ /* 0x000fe40003f05270 */
[----:B-1----:R-:W-:Y:S01]  /*d110*/  SHF.R.U64 R6, R8, R26, R9 ;  /* 0x0000001a08067219 */ /* 0x002fe20000001209 */
[----:B0-----:R-:W-:Y:S01]  /*d120*/  VIADD R9, R20, 0xffffffff ;  /* 0xffffffff14097836 */ /* 0x001fe20000000000 */
[----:B------:R-:W-:Y:S02]  /*d130*/  SHF.L.U32 R30, R30, R25, RZ ;  /* 0x000000191e1e7219 */ /* 0x000fe400000006ff */
[----:B------:R-:W-:Y:S01]  /*d140*/  LOP3.LUT R5, R21, R32, RZ, 0xc0, !PT ;  /* 0x0000002015057212 */ /* 0x000fe200078ec0ff */
[----:B------:R-:W-:-:S04]  /*d150*/  IMAD.MOV R8, RZ, RZ, -R6 ;  /* 0x000000ffff087224 */ /* 0x000fc800078e0a06 */
[----:B------:R-:W-:Y:S01]  /*d160*/  IMAD R6, R30, R6, R5 ;  /* 0x000000061e067224 */ /* 0x000fe200078e0205 */
[----:B------:R-:W-:Y:S01]  /*d170*/  LOP3.LUT R5, R14, R9, RZ, 0xc0, !PT ;  /* 0x000000090e057212 */ /* 0x000fe200078ec0ff */
[----:B------:R-:W-:Y:S02]  /*d180*/  @P0 IMAD R3, R7, R24, R4 ;  /* 0x0000001807030224 */ /* 0x000fe400078e0204 */
[----:B--2---:R-:W-:Y:S02]  /*d190*/  IMAD R4, R8, R27, R23 ;  /* 0x0000001b08047224 */ /* 0x004fe400078e0217 */
[----:B---3--:R-:W-:Y:S02]  /*d1a0*/  IMAD R3, R6, R31, R3 ;  /* 0x0000001f06037224 */ /* 0x008fe400078e0203 */
[----:B------:R-:W-:Y:S02]  /*d1b0*/  IMAD R4, R4, R20, R5 ;  /* 0x0000001404047224 */ /* 0x000fe400078e0205 */
[----:B------:R-:W-:-:S02]  /*d1c0*/  IMAD.MOV.U32 R8, RZ, RZ, 0x1 ;  /* 0x00000001ff087424 */ /* 0x000fc400078e00ff */
[----:B------:R-:W-:Y:S01]  /*d1d0*/  IMAD.MOV.U32 R6, RZ, RZ, R22 ;  /* 0x000000ffff067224 */ /* 0x000fe200078e0016 */
[----:B------:R-:W-:Y:S02]  /*d1e0*/  SEL R20, R4, R3, !P0 ;  /* 0x0000000304147207 */ /* 0x000fe40004000000 */
[----:B------:R-:W-:-:S07]  /*d1f0*/  SEL R21, R3, R4, !P0 ;  /* 0x0000000403157207 */ /* 0x000fce0004000000 */
.L_x_260:
[----:B------:R-:W-:-:S08]  /*d200*/  NOP ;  /* 0x0000000000007918 */ /* 0x000fd00000000000 */
[----:B------:R-:W0:-:S00]  /*d210*/  USETMAXREG.DEALLOC.CTAPOOL 0x28 ;  /* 0x00000028000079c8 */ /* 0x000e0000080e0500 */
[----:B0-----:R-:W-:-:S13]  /*d220*/  ISETP.NE.AND P0, PT, R0, RZ, PT ;  /* 0x000000ff0000720c */ /* 0x001fda0003f05270 */
[----:B------:R-:W-:Y:S05]  /*d230*/  @P0 EXIT ;  /* 0x000000000000094d */ /* 0x000fea0003800000 */
[----:B------:R-:W-:Y:S01]  /*d240*/  LOP3.LUT P0, RZ, R8, 0xff, RZ, 0xc0, !PT ;  /* 0x000000ff08ff7812 */ /* 0x000fe2000780c0ff */
[----:B------:R-:W-:Y:S02]  /*d250*/  IMAD.MOV.U32 R0, RZ, RZ, 0x1 ;  /* 0x00000001ff007424 */ /* 0x000fe400078e00ff */
[----:B------:R-:W-:-:S10]  /*d260*/  IMAD.MOV.U32 R3, RZ, RZ, RZ ;  /* 0x000000ffff037224 */ /* 0x000fd400078e00ff */
[----:B------:R-:W-:Y:S05]  /*d270*/  @!P0 BRA `(.L_x_263) ;  /* 0x0000000c00448947 */ /* 0x000fea0003800000 */
[----:B------:R-:W0:Y:S01]  /*d280*/  LDC R0, c[0x0][0x28c] ;  /* 0x0000a300ff007b82 */ /* 0x000e220000000800 */
[----:B------:R-:W1:Y:S01]  /*d290*/  S2R R12, SR_CgaCtaId ;  /* 0x00000000000c7919 */ /* 0x000e620000008800 */
[----:B------:R-:W-:Y:S01]  /*d2a0*/  ULDC UR5, c[0x0][0x600] ;  /* 0x0001800000057ab9 */ /* 0x000fe20000000800 */
[----:B------:R-:W-:Y:S01]  /*d2b0*/  ULDC UR4, c[0x0][0xc] ;  /* 0x0000030000047ab9 */ /* 0x000fe20000000800 */
[----:B------:R-:W-:Y:S01]  /*d2c0*/  UIADD3 UR16, UR5, -0x1, URZ ;  /* 0xffffffff05107890 */ /* 0x000fe2000fffe03f */
[----:B------:R-:W-:Y:S01]  /*d2d0*/  BSSY B0, `(.L_x_263) ;  /* 0x00000cb000007945 */ /* 0x000fe20003800000 */
[----:B------:R-:W-:Y:S01]  /*d2e0*/  ULDC UR6, c[0x0][0x658] ;  /* 0x0001960000067ab9 */ /* 0x000fe20000000800 */
[----:B------:R-:W-:Y:S01]  /*d2f0*/  ULDC UR5, c[0x0][0x10] ;  /* 0x0000040000057ab9 */ /* 0x000fe20000000800 */
[----:B------:R-:W-:Y:S01]  /*d300*/  UMOV UR7, 0xffffffff ;  /* 0xffffffff00077882 */ /* 0x000fe20000000000 */
[----:B------:R-:W-:Y:S01]  /*d310*/  UMOV UR8, 0x1 ;  /* 0x0000000100087882 */ /* 0x000fe20000000000 */
[----:B------:R-:W-:Y:S01]  /*d320*/  UIMAD.WIDE.U32 UR4, UR4, UR5, URZ ;  /* 0x00000005040472a5 */ /* 0x000fe2000f8e003f */
[----:B------:R-:W-:Y:S01]  /*d330*/  IMAD.MOV.U32 R9, RZ, RZ, 0x1 ;  /* 0x00000001ff097424 */ /* 0x000fe200078e00ff */
[----:B------:R-:W-:Y:S01]  /*d340*/  USHF.L.U32 UR7, UR7, UR6, URZ ;  /* 0x0000000607077299 */ /* 0x000fe2000800063f */
[----:B------:R-:W-:Y:S01]  /*d350*/  LOP3.LUT R8, R19, 0x2, RZ, 0xfc, !PT ;  /* 0x0000000213087812 */ /* 0x000fe200078efcff */
[----:B------:R-:W-:-:S02]  /*d360*/  USHF.L.U32 UR18, UR8, UR6, URZ ;  /* 0x0000000608127299 */ /* 0x000fc4000800063f */
[----:B------:R-:W-:Y:S01]  /*d370*/  ULOP3.LUT UR17, URZ, UR7, URZ, 0x33, !UPT ;  /* 0x000000073f117292 */ /* 0x000fe2000f8e333f */
[----:B------:R-:W-:Y:S01]  /*d380*/  ULDC UR6, c[0x0][0x14] ;  /* 0x0000050000067ab9 */ /* 0x000fe20000000800 */
[----:B------:R-:W-:Y:S01]  /*d390*/  ULDC.64 UR22, c[0x0][0x198] ;  /* 0x0000660000167ab9 */ /* 0x000fe20000000a00 */
[----:B------:R-:W-:Y:S02]  /*d3a0*/  UIMAD.WIDE.U32 UR20, UR4, UR6, URZ ;  /* 0x00000006041472a5 */ /* 0x000fe4000f8e003f */
[----:B------:R-:W-:Y:S01]  /*d3b0*/  UIMAD UR13, UR5, UR6, URZ ;  /* 0x00000006050d72a4 */ /* 0x000fe2000f8e023f */
[----:B0-----:R-:W-:-:S03]  /*d3c0*/  VIADD R0, R0, 0xf ;  /* 0x0000000f00007836 */ /* 0x001fc60000000000 */
[----:B------:R-:W-:Y:S02]  /*d3d0*/  UIADD3 UR13, UR21, UR13, URZ ;  /* 0x0000000d150d7290 */ /* 0x000fe4000fffe03f */
[----:B------:R-:W-:-:S04]  /*d3e0*/  SHF.R.S32.HI R3, RZ, 0x1f, R0 ;  /* 0x0000001fff037819 */ /* 0x000fc80000011400 */
[----:B------:R-:W-:Y:S01]  /*d3f0*/  LEA.HI R10, R3, R0, RZ, 0x4 ;  /* 0x00000000030a7211 */ /* 0x000fe200078f20ff */
[C---:B-1----:R-:W-:Y:S02]  /*d400*/  IMAD.SHL.U32 R11, R12.reuse, 0x20, RZ ;  /* 0x000000200c0b7824 */ /* 0x042fe400078e00ff */
[----:B------:R-:W-:Y:S01]  /*d410*/  IMAD.SHL.U32 R12, R12, 0x200, RZ ;  /* 0x000002000c0c7824 */ /* 0x000fe200078e00ff */
[----:B------:R-:W-:Y:S01]  /*d420*/  SHF.R.S32.HI R10, RZ, 0x4, R10 ;  /* 0x00000004ff0a7819 */ /* 0x000fe2000001140a */
[----:B------:R-:W-:Y:S01]  /*d430*/  IMAD.MOV.U32 R0, RZ, RZ, 0x1 ;  /* 0x00000001ff007424 */ /* 0x000fe200078e00ff */
[----:B------:R-:W-:Y:S01]  /*d440*/  LOP3.LUT R11, R11, 0x20, RZ, 0xc0, !PT ;  /* 0x000000200b0b7812 */ /* 0x000fe200078ec0ff */
[----:B------:R-:W-:Y:S01]  /*d450*/  IMAD.MOV.U32 R3, RZ, RZ, RZ ;  /* 0x000000ffff037224 */ /* 0x000fe200078e00ff */
[----:B------:R-:W-:Y:S01]  /*d460*/  LOP3.LUT R12, R12, 0x200, RZ, 0xc0, !PT ;  /* 0x000002000c0c7812 */ /* 0x000fe200078ec0ff */
[----:B------:R-:W-:-:S07]  /*d470*/  VIADD R13, R10, 0x1 ;  /* 0x000000010a0d7836 */ /* 0x000fce0000000000 */
.L_x_274:
[----:B------:R-:W-:-:S03]  /*d480*/  UMOV UR4, 0xffffffff ;  /* 0xffffffff00047882 */ /* 0x000fc60000000000 */
[----:B------:R-:W-:Y:S05]  /*d490*/  BRA.DIV UR4, `(.L_x_264) ;  /* 0x0000001204c87947 */ /* 0x000fea000b800000 */
[----:B------:R-:W-:-:S13]  /*d4a0*/  ELECT P6, URZ, PT ;  /* 0x00000000003f782f */ /* 0x000fda00038c0000 */
.L_x_293:
[----:B------:R-:W0:Y:S01]  /*d4b0*/  LDC R4, c[0x0][0x28c] ;  /* 0x0000a300ff047b82 */ /* 0x000e220000000800 */
[----:B------:R-:W-:Y:S01]  /*d4c0*/  BSSY B1, `(.L_x_265) ;  /* 0x0000038000017945 */ /* 0x000fe20003800000 */
[----:B0-----:R-:W-:-:S13]  /*d4d0*/  ISETP.LT.OR P6, PT, R4, 0x1, !P6 ;  /* 0x000000010400780c */ /* 0x001fda00077c1670 */
[----:B------:R-:W-:Y:S05]  /*d4e0*/  @P6 BRA `(.L_x_266) ;  /* 0x0000000000d46947 */ /* 0x000fea0003800000 */
[----:B------:R-:W-:Y:S02]  /*d4f0*/  IMAD R20, R20, 0x40, R11 ;  /* 0x0000004014147824 */ /* 0x000fe400078e020b */
[----:B------:R-:W-:Y:S02]  /*d500*/  IMAD.SHL.U32 R21, R21, 0x200, RZ ;  /* 0x0000020015157824 */ /* 0x000fe400078e00ff */
[----:B------:R-:W-:Y:S02]  /*d510*/  IMAD.MOV.U32 R24, RZ, RZ, RZ ;  /* 0x000000ffff187224 */ /* 0x000fe400078e00ff */
[----:B------:R-:W-:Y:S02]  /*d520*/  IMAD.MOV.U32 R4, RZ, RZ, R13 ;  /* 0x000000ffff047224 */ /* 0x000fe400078e000d */
[----:B------:R-:W-:Y:S02]  /*d530*/  IMAD.MOV.U32 R5, RZ, RZ, R0 ;  /* 0x000000ffff057224 */ /* 0x000fe400078e0000 */
[----:B------:R-:W-:-:S07]  /*d540*/  IMAD.MOV.U32 R7, RZ, RZ, R3 ;  /* 0x000000ffff077224 */ /* 0x000fce00078e0003 */
.L_x_269:
[----:B------:R-:W0:Y:S01]  /*d550*/  S2R R15, SR_CgaCtaId ;  /* 0x00000000000f7919 */ /* 0x000e220000008800 */
[----:B------:R-:W-:Y:S02]  /*d560*/  MOV R14, 0x400 ;  /* 0x00000400000e7802 */ /* 0x000fe40000000f00 */
[----:B------:R-:W-:Y:S02]  /*d570*/  LOP3.LUT P1, RZ, R18, 0x7f, RZ, 0xc0, !PT ;  /* 0x0000007f12ff7812 */ /* 0x000fe4000782c0ff */
[----:B0-----:R-:W-:Y:S02]  /*d580*/  LEA R22, R15, R14, 0x18 ;  /* 0x0000000e0f167211 */ /* 0x001fe400078ec0ff */
[----:B------:R-:W-:-:S09]  /*d590*/  SHF.L.U32 R14, R5, 0x1f, RZ ;  /* 0x0000001f050e7819 */ /* 0x000fd200000006ff */
[----:B------:R-:W0:Y:S01]  /*d5a0*/  @!P1 LDC R15, c[0x0][0x500] ;  /* 0x00014000ff0f9b82 */ /* 0x000e220000000800 */
[----:B------:R-:W-:-:S04]  /*d5b0*/  IMAD R23, R7, 0x8, R22 ;  /* 0x0000000807177824 */ /* 0x000fc800078e0216 */
[----:B------:R-:W1:Y:S02]  /*d5c0*/  SYNCS.PHASECHK.TRANS64.TRYWAIT P0, [R23+URZ+0x60], R14 ;  /* 0x0000600e170075a7 */ /* 0x000e64000800017f */
[----:B-1----:R-:W-:Y:S05]  /*d5d0*/  @!P0 BRA `(.L_x_267) ;  /* 0x0000001000988947 */ /* 0x002fea0003800000 */
.L_x_294:
[----:B-1----:R-:W-:Y:S01]  /*d5e0*/  PRMT R14, R8, 0x9910, RZ ;  /* 0x00009910080e7816 */ /* 0x002fe200000000ff */
[----:B0-----:R0:W-:Y:S03]  /*d5f0*/  @!P1 SYNCS.ARRIVE.TRANS64 RZ, [R23+URZ], R15 ;  /* 0x0000000f17ff99a7 */ /* 0x0011e6000800003f */
[----:B------:R-:W-:-:S13]  /*d600*/  ISETP.NE.AND P0, PT, R14, 0x2, PT ;  /* 0x000000020e00780c */ /* 0x000fda0003f05270 */
[----:B0-----:R-:W-:Y:S05]  /*d610*/  @P0 BRA `(.L_x_268) ;  /* 0x0000000000040947 */ /* 0x001fea0003800000 */
[----:B------:R-:W-:Y:S01]  /*d620*/  BPT.TRAP 0x1 ;  /* 0x000000040000795c */ /* 0x000fe20000300000 */
.L_x_268:
[----:B------:R-:W-:Y:S01]  /*d630*/  IMAD R14, R7, 0x400, R12 ;  /* 0x00000400070e7824 */ /* 0x000fe200078e020c */
[----:B------:R-:W-:Y:S01]  /*d640*/  R2UR UR9, R23 ;  /* 0x00000000170972ca */ /* 0x000fe200000e0000 */
[--C-:B------:R-:W-:Y:S01]  /*d650*/  IMAD R15, R7, 0x4000, R22.reuse ;  /* 0x00004000070f7824 */ /* 0x100fe200078e0216 */
[----:B------:R-:W-:Y:S01]  /*d660*/  UIADD3 UR4, UP0, UR22, 0xf0, URZ ;  /* 0x000000f016047890 */ /* 0x000fe2000ff1e03f */
[----:B------:R-:W-:Y:S01]  /*d670*/  IMAD R14, R14, 0x2, R22 ;  /* 0x000000020e0e7824 */ /* 0x000fe200078e0216 */
[----:B------:R-:W-:Y:S01]  /*d680*/  R2UR UR11, R21 ;  /* 0x00000000150b72ca */ /* 0x000fe200000e0000 */
[----:B------:R-:W-:Y:S01]  /*d690*/  VIADD R4, R4, 0xffffffff ;  /* 0xffffffff04047836 */ /* 0x000fe20000000000 */
[----:B------:R-:W-:Y:S01]  /*d6a0*/  R2UR UR5, R15 ;  /* 0x000000000f0572ca */ /* 0x000fe200000e0000 */
[----:B------:R-:W-:Y:S01]  /*d6b0*/  UIADD3 UR24, UP1, UR22, 0x1f0, URZ ;  /* 0x000001f016187890 */ /* 0x000fe2000ff3e03f */
[----:B------:R-:W-:Y:S01]  /*d6c0*/  R2UR UR8, R14 ;  /* 0x000000000e0872ca */ /* 0x000fe200000e0000 */
[----:B------:R-:W-:Y:S01]  /*d6d0*/  VIADD R7, R7, 0x1 ;  /* 0x0000000107077836 */ /* 0x000fe20000000000 */
[----:B------:R-:W-:Y:S01]  /*d6e0*/  R2UR UR10, R24 ;  /* 0x00000000180a72ca */ /* 0x000fe200000e0000 */
[----:B------:R-:W-:Y:S01]  /*d6f0*/  UIADD3.X UR25, URZ, UR23, URZ, UP1, !UPT ;  /* 0x000000173f197290 */ /* 0x000fe20008ffe43f */
[----:B------:R-:W-:Y:S01]  /*d700*/  R2UR UR12, R6 ;  /* 0x00000000060c72ca */ /* 0x000fe200000e0000 */
[----:B------:R-:W-:Y:S01]  /*d710*/  UMOV UR6, 0x0 ;  /* 0x0000000000067882 */ /* 0x000fe20000000000 */
[----:B------:R-:W-:Y:S01]  /*d720*/  R2UR UR19, R20 ;  /* 0x00000000141372ca */ /* 0x000fe200000e0000 */
[----:B------:R-:W-:Y:S01]  /*d730*/  UMOV UR7, 0x10000000 ;  /* 0x1000000000077882 */ /* 0x000fe20000000000 */
[----:B------:R-:W-:Y:S01]  /*d740*/  ISETP.GT.AND P1, PT, R4, 0x1, PT ;  /* 0x000000010400780c */ /* 0x000fe20003f24270 */
[----:B------:R-:W-:Y:S01]  /*d750*/  UMOV UR26, 0x30000 ;  /* 0x00030000001a7882 */ /* 0x000fe20000000000 */
[C---:B------:R-:W-:Y:S01]  /*d760*/  ISETP.NE.AND P0, PT, R7.reuse, 0xc, PT ;  /* 0x0000000c0700780c */ /* 0x040fe20003f05270 */
[----:B------:R-:W-:Y:S01]  /*d770*/  UIADD3 UR14, UR5, 0x180, URZ ;  /* 0x00000180050e7890 */ /* 0x000fe2000fffe03f */
[----:B------:R-:W-:Y:S01]  /*d780*/  VIADD R24, R24, 0x10 ;  /* 0x0000001018187836 */ /* 0x000fe20000000000 */
[----:B------:R-:W-:Y:S01]  /*d790*/  UIADD3.X UR5, URZ, UR23, URZ, UP0, !UPT ;  /* 0x000000173f057290 */ /* 0x000fe200087fe43f */
[----:B------:R-:W-:Y:S01]  /*d7a0*/  SEL R14, RZ, 0x1, P0 ;  /* 0x00000001ff0e7807 */ /* 0x000fe20000000000 */
[----:B------:R-:W-:Y:S01]  /*d7b0*/  UIADD3 UR15, UR8, 0x30180, URZ ;  /* 0x00030180080f7890 */ /* 0x000fe2000fffe03f */
[----:B------:R-:W-:-:S02]  /*d7c0*/  SEL R7, R7, RZ, P0 ;  /* 0x000000ff07077207 */ /* 0x000fc40000000000 */
[----:B------:R-:W-:Y:S01]  /*d7d0*/  UMOV UR8, UR14 ;  /* 0x0000000e00087c82 */ /* 0x000fe20008000000 */
[----:B------:R-:W-:-:S03]  /*d7e0*/  LOP3.LUT R5, R5, R14, RZ, 0x3c, !PT ;  /* 0x0000000e05057212 */ /* 0x000fc600078e3cff */
[----:B------:R0:W-:Y:S02]  /*d7f0*/  UTMALDG.3D [UR8], [UR4], desc[UR6] ;  /* 0x00000608040075b4 */ /* 0x0001e40008011000 */
[----:B0-----:R-:W-:Y:S01]  /*d800*/  UMOV UR8, UR15 ;  /* 0x0000000f00087c82 */ /* 0x001fe20008000000 */
[----:B------:R-:W-:Y:S02]  /*d810*/  UMOV UR11, UR19 ;  /* 0x00000013000b7c82 */ /* 0x000fe40008000000 */
[----:B------:R0:W-:Y:S02]  /*d820*/  UTMALDG.3D.MULTICAST [UR8], [UR24], UR26, desc[UR6] ;  /* 0x00000608180073b4 */ /* 0x0001e4000801181a */
[----:B0-----:R-:W-:Y:S05]  /*d830*/  @P1 BRA `(.L_x_269) ;  /* 0xfffffffc00441947 */ /* 0x001fea000383ffff */
.L_x_266:
[----:B------:R-:W-:Y:S05]  /*d840*/  BSYNC B1 ;  /* 0x0000000000017941 */ /* 0x000fea0003800000 */
.L_x_265:
[----:B------:R-:W-:Y:S01]  /*d850*/  LOP3.LUT P1, RZ, R9, 0xff, RZ, 0xc0, !PT ;  /* 0x000000ff09ff7812 */ /* 0x000fe2000782c0ff */
[C---:B------:R-:W-:Y:S01]  /*d860*/  IMAD.IADD R6, R10.reuse, 0x1, R3 ;  /* 0x000000010a067824 */ /* 0x040fe200078e0203 */
[----:B------:R-:W-:Y:S01]  /*d870*/  ULDC.64 UR4, c[0x0][0x650] ;  /* 0x0001940000047ab9 */ /* 0x000fe20000000a00 */
[----:B------:R-:W-:Y:S01]  /*d880*/  ISETP.GE.U32.AND P2, PT, R10, 0xc, PT ;  /* 0x0000000c0a00780c */ /* 0x000fe20003f46070 */
[----:B------:R-:W-:Y:S01]  /*d890*/  BSSY B1, `(.L_x_270) ;  /* 0x000006c000017945 */ /* 0x000fe20003800000 */
[----:B------:R-:W-:Y:S01]  /*d8a0*/  IMAD.MOV.U32 R21, RZ, RZ, -0x1 ;  /* 0xffffffffff157424 */ /* 0x000fe200078e00ff */
[----:B------:R-:W-:Y:S01]  /*d8b0*/  ISETP.GT.U32.AND P0, PT, R6, 0xb, PT ;  /* 0x0000000b0600780c */ /* 0x000fe20003f04070 */
[----:B------:R-:W-:Y:S01]  /*d8c0*/  IMAD.MOV.U32 R20, RZ, RZ, -0x1 ;  /* 0xffffffffff147424 */ /* 0x000fe200078e00ff */
[----:B------:R-:W-:Y:S02]  /*d8d0*/  PRMT R9, RZ, 0x7610, R9 ;  /* 0x00007610ff097816 */ /* 0x000fe40000000009 */
[----:B------:R-:W-:-:S03]  /*d8e0*/  ISETP.LT.U32.AND P0, PT, R10, 0xc, P0 ;  /* 0x0000000c0a00780c */ /* 0x000fc60000701070 */
[----:B------:R-:W0:Y:S01]  /*d8f0*/  @P1 S2R R5, SR_CgaCtaId ;  /* 0x0000000000051919 */ /* 0x000e220000008800 */
[----:B------:R-:W-:-:S04]  /*d900*/  @P1 MOV R4, 0x400 ;  /* 0x0000040000041802 */ /* 0x000fc80000000f00 */
[----:B0-----:R-:W-:Y:S01]  /*d910*/  @P1 LEA R3, R5, R4, 0x18 ;  /* 0x0000000405031211 */ /* 0x001fe200078ec0ff */
[----:B------:R-:W-:-:S03]  /*d920*/  IMAD.WIDE.U32 R4, R6, -0x55555555, RZ ;  /* 0xaaaaaaab06047825 */ /* 0x000fc600078e00ff */
[----:B------:R0:W-:Y:S01]  /*d930*/  @P1 SYNCS.ARRIVE.TRANS64.A1T0 RZ, [R3+URZ+0xd8], RZ ;  /* 0x0000d8ff03ff19a7 */ /* 0x0001e2000810003f */
[----:B------:R-:W-:Y:S02]  /*d940*/  IADD3 R16, P1, R16, UR20, RZ ;  /* 0x0000001410107c10 */ /* 0x000fe4000ff3e0ff */
[----:B------:R-:W-:Y:S02]  /*d950*/  SHF.R.U32.HI R5, RZ, 0x3, R5 ;  /* 0x00000003ff057819 */ /* 0x000fe40000011605 */
[----:B------:R-:W-:Y:S02]  /*d960*/  IADD3.X R17, R17, UR13, RZ, P1, !PT ;  /* 0x0000000d11117c10 */ /* 0x000fe40008ffe4ff */
[----:B------:R-:W-:Y:S02]  /*d970*/  PRMT R4, RZ, 0x7610, R4 ;  /* 0x00007610ff047816 */ /* 0x000fe40000000004 */
[----:B0-----:R-:W-:Y:S02]  /*d980*/  SEL R3, RZ, 0x1, !P0 ;  /* 0x00000001ff037807 */ /* 0x001fe40004000000 */
[----:B------:R-:W-:-:S02]  /*d990*/  ISETP.GE.U32.AND P0, PT, R16, UR4, PT ;  /* 0x0000000410007c0c */ /* 0x000fc4000bf06070 */
[----:B------:R-:W-:Y:S01]  /*d9a0*/  LOP3.LUT R0, R0, R3, RZ, 0x3c, !PT ;  /* 0x0000000300007212 */ /* 0x000fe200078e3cff */
[----:B------:R-:W-:Y:S01]  /*d9b0*/  IMAD R3, R5, -0xc, R6 ;  /* 0xfffffff405037824 */ /* 0x000fe200078e0206 */
[----:B------:R-:W-:Y:S01]  /*d9c0*/  ISETP.GE.U32.AND.EX P0, PT, R17, UR5, PT, P0 ;  /* 0x0000000511007c0c */ /* 0x000fe2000bf06100 */
[----:B------:R-:W-:Y:S01]  /*d9d0*/  IMAD.MOV.U32 R6, RZ, RZ, -0x1 ;  /* 0xffffffffff067424 */ /* 0x000fe200078e00ff */
[----:B------:R-:W-:-:S11]  /*d9e0*/  @P2 LOP3.LUT R0, R0, 0x1, R5, 0x78, !PT ;  /* 0x0000000100002812 */ /* 0x000fd600078e7805 */
[----:B------:R-:W-:Y:S05]  /*d9f0*/  @P0 BRA `(.L_x_271) ;  /* 0x0000000400540947 */ /* 0x000fea0003800000 */
[----:B------:R-:W0:Y:S01]  /*da00*/  S2R R15, SR_CTAID.X ;  /* 0x00000000000f7919 */ /* 0x000e220000002500 */
[----:B------:R-:W-:Y:S01]  /*da10*/  ULDC.64 UR4, c[0x0][0x628] ;  /* 0x00018a0000047ab9 */ /* 0x000fe20000000a00 */
[----:B------:R-:W-:Y:S01]  /*da20*/  ULDC UR7, c[0x0][0x630] ;  /* 0x00018c0000077ab9 */ /* 0x000fe20000000800 */
[----:B------:R-:W-:Y:S01]  /*da30*/  ISETP.NE.U32.AND P0, PT, RZ, UR4, PT ;  /* 0x00000004ff007c0c */ /* 0x000fe2000bf05070 */
[----:B------:R-:W1:Y:S01]  /*da40*/  S2R R20, SR_CTAID.Y ;  /* 0x0000000000147919 */ /* 0x000e620000002600 */
[----:B------:R-:W-:Y:S01]  /*da50*/  ULDC UR8, c[0x0][0x150] ;  /* 0x0000540000087ab9 */ /* 0x000fe20000000800 */
[----:B------:R-:W-:Y:S01]  /*da60*/  IMAD.MOV.U32 R4, RZ, RZ, R16 ;  /* 0x000000ffff047224 */ /* 0x000fe200078e0010 */
[----:B------:R-:W-:Y:S01]  /*da70*/  ISETP.NE.AND.EX P0, PT, RZ, UR5, PT, P0 ;  /* 0x00000005ff007c0c */ /* 0x000fe2000bf05300 */
[----:B------:R-:W-:Y:S01]  /*da80*/  IMAD.MOV.U32 R5, RZ, RZ, R17 ;  /* 0x000000ffff057224 */ /* 0x000fe200078e0011 */
[----:B0-----:R-:W-:-:S11]  /*da90*/  I2FP.F32.U32 R22, R15 ;  /* 0x0000000f00167245 */ /* 0x001fd60000201000 */
[----:B------:R-:W-:Y:S05]  /*daa0*/  @!P0 BRA `(.L_x_272) ;  /* 0x0000000000288947 */ /* 0x000fea0003800000 */
[----:B------:R-:W-:Y:S02]  /*dab0*/  ULDC UR6, c[0x0][0x634] ;  /* 0x00018d0000067ab9 */ /* 0x000fe40000000800 */
[----:B------:R-:W-:-:S05]  /*dac0*/  IADD3 R5, P0, R16, UR6, RZ ;  /* 0x0000000610057c10 */ /* 0x000fca000ff1e0ff */
[----:B------:R-:W-:-:S04]  /*dad0*/  IMAD.X R21, RZ, RZ, R17, P0 ;  /* 0x000000ffff157224 */ /* 0x000fc800000e0611 */
[----:B------:R-:W-:-:S04]  /*dae0*/  IMAD.WIDE.U32 R6, R21, UR4, RZ ;  /* 0x0000000415067c25 */ /* 0x000fc8000f8e00ff */
[----:B------:R-:W-:-:S04]  /*daf0*/  IMAD.WIDE.U32 R6, P0, R5, UR5, R6 ;  /* 0x0000000505067c25 */ /* 0x000fc8000f800006 */
[----:B------:R-:W-:-:S04]  /*db00*/  IMAD.WIDE.U32 R4, R5, UR4, RZ ;  /* 0x0000000405047c25 */ /* 0x000fc8000f8e00ff */
[----:B------:R-:W-:Y:S01]  /*db10*/  IMAD.MOV.U32 R4, RZ, RZ, R7 ;  /* 0x000000ffff047224 */ /* 0x000fe200078e0007 */
[----:B------:R-:W-:Y:S01]  /*db20*/  IADD3 RZ, P1, R5, R6, RZ ;  /* 0x0000000605ff7210 */ /* 0x000fe20007f3e0ff */
[----:B------:R-:W-:-:S04]  /*db30*/  IMAD.X R5, RZ, RZ, RZ, P0 ;  /* 0x000000ffff057224 */ /* 0x000fc800000e06ff */
[----:B------:R-:W-:-:S08]  /*db40*/  IMAD.WIDE.U32.X R4, R21, UR5, R4, P1 ;  /* 0x0000000515047c25 */ /* 0x000fd000088e0404 */
.L_x_272:
[--C-:B------:R-:W-:Y:S01]  /*db50*/  SHF.R.U64 R14, R4, UR7, R5.reuse ;  /* 0x00000007040e7c19 */ /* 0x100fe20008001205 */
[----:B------:R-:W-:Y:S01]  /*db60*/  FMUL R22, R22, UR8 ;  /* 0x0000000816167c20 */ /* 0x000fe20008400000 */
[----:B------:R-:W-:Y:S01]  /*db70*/  SHF.R.U32.HI R4, RZ, UR7, R5 ;  /* 0x00000007ff047c19 */ /* 0x000fe20008011605 */
[----:B------:R-:W0:Y:S01]  /*db80*/  LDC R6, c[0x0][0x144] ;  /* 0x00005100ff067b82 */ /* 0x000e220000000800 */
[----:B------:R-:W-:Y:S01]  /*db90*/  IADD3 R5, P0, RZ, -R14, RZ ;  /* 0x8000000eff057210 */ /* 0x000fe20007f1e0ff */
[----:B------:R-:W-:Y:S01]  /*dba0*/  ULDC UR6, c[0x0][0x154] ;  /* 0x0000550000067ab9 */ /* 0x000fe20000000800 */
[----:B-1----:R-:W-:Y:S01]  /*dbb0*/  I2FP.F32.U32 R7, R20 ;  /* 0x0000001400077245 */ /* 0x002fe20000201000 */
[----:B------:R-:W1:Y:S01]  /*dbc0*/  F2I.U32.TRUNC.NTZ R22, R22 ;  /* 0x0000001600167305 */ /* 0x000e62000020f000 */
[----:B------:R-:W-:Y:S01]  /*dbd0*/  ULDC.64 UR4, c[0x0][0x620] ;  /* 0x0001880000047ab9 */ /* 0x000fe20000000a00 */
[----:B------:R-:W-:Y:S01]  /*dbe0*/  IMAD.X R4, RZ, RZ, ~R4, P0 ;  /* 0x000000ffff047224 */ /* 0x000fe200000e0e04 */
[----:B------:R-:W-:Y:S01]  /*dbf0*/  ISETP.NE.AND P2, PT, R2, 0x1, PT ;  /* 0x000000010200780c */ /* 0x000fe20003f45270 */
[----:B------:R-:W-:Y:S01]  /*dc00*/  FMUL R23, R7, UR6 ;  /* 0x0000000607177c20 */ /* 0x000fe20008400000 */
[----:B------:R-:W2:Y:S01]  /*dc10*/  LDC R25, c[0x0][0x148] ;  /* 0x00005200ff197b82 */ /* 0x000ea20000000800 */
[----:B------:R-:W-:Y:S01]  /*dc20*/  IMAD R4, R4, UR4, RZ ;  /* 0x0000000404047c24 */ /* 0x000fe2000f8e02ff */
[----:B------:R-:W-:-:S02]  /*dc30*/  ULDC.64 UR6, c[0x0][0x640] ;  /* 0x0001900000067ab9 */ /* 0x000fc40000000a00 */
[----:B------:R-:W-:Y:S01]  /*dc40*/  ISETP.NE.U32.AND P0, PT, RZ, UR6, PT ;  /* 0x00000006ff007c0c */ /* 0x000fe2000bf05070 */
[----:B------:R-:W3:Y:S01]  /*dc50*/  F2I.U32.TRUNC.NTZ R23, R23 ;  /* 0x0000001700177305 */ /* 0x000ee2000020f000 */
[C---:B------:R-:W-:Y:S02]  /*dc60*/  IMAD R7, R5.reuse, UR5, R4 ;  /* 0x0000000505077c24 */ /* 0x040fe4000f8e0204 */
[----:B------:R-:W-:Y:S01]  /*dc70*/  IMAD.WIDE.U32 R4, R5, UR4, R16 ;  /* 0x0000000405047c25 */ /* 0x000fe2000f8e0010 */
[----:B------:R-:W-:Y:S01]  /*dc80*/  ULDC UR4, c[0x0][0x618] ;  /* 0x0001860000047ab9 */ /* 0x000fe20000000800 */
[----:B------:R-:W-:Y:S02]  /*dc90*/  ISETP.NE.AND.EX P0, PT, RZ, UR7, PT, P0 ;  /* 0x00000007ff007c0c */ /* 0x000fe4000bf05300 */
[----:B------:R-:W-:Y:S02]  /*dca0*/  IMAD.IADD R5, R5, 0x1, R7 ;  /* 0x0000000105057824 */ /* 0x000fe400078e0207 */
[----:B-1----:R-:W-:-:S03]  /*dcb0*/  IMAD.MOV R22, RZ, RZ, -R22 ;  /* 0x000000ffff167224 */ /* 0x002fc600078e0a16 */
[----:B------:R-:W-:Y:S01]  /*dcc0*/  SHF.R.U64 R21, R4, UR4, R5 ;  /* 0x0000000404157c19 */ /* 0x000fe20008001205 */
[----:B0-----:R-:W-:Y:S01]  /*dcd0*/  IMAD R15, R6, R22, R15 ;  /* 0x00000016060f7224 */ /* 0x001fe200078e020f */
[----:B------:R-:W-:Y:S01]  /*dce0*/  SHF.R.U32.HI R4, RZ, UR4, R5 ;  /* 0x00000004ff047c19 */ /* 0x000fe20008011605 */
[----:B------:R-:W-:Y:S01]  /*dcf0*/  ULDC UR4, c[0x0][0x608] ;  /* 0x0001820000047ab9 */ /* 0x000fe20000000800 */
[----:B---3--:R-:W-:Y:S02]  /*dd00*/  IMAD.MOV R6, RZ, RZ, -R23 ;  /* 0x000000ffff067224 */ /* 0x008fe400078e0a17 */
[--C-:B------:R-:W-:Y:S02]  /*dd10*/  SHF.R.U64 R22, R21, UR4, R4.reuse ;  /* 0x0000000415167c19 */ /* 0x100fe40008001204 */
[----:B------:R-:W-:Y:S01]  /*dd20*/  SHF.R.U32.HI R5, RZ, UR4, R4 ;  /* 0x00000004ff057c19 */ /* 0x000fe20008011604 */
[----:B------:R-:W-:Y:S01]  /*dd30*/  ULDC UR4, c[0x0][0x658] ;  /* 0x0001960000047ab9 */ /* 0x000fe20000000800 */
[----:B--2---:R-:W-:-:S02]  /*dd40*/  @P2 IMAD R15, R25, R6, R20 ;  /* 0x00000006190f2224 */ /* 0x004fc400078e0214 */
[--C-:B------:R-:W-:Y:S02]  /*dd50*/  SHF.R.U64 R20, R22, UR4, R5.reuse ;  /* 0x0000000416147c19 */ /* 0x100fe40008001205 */
[----:B------:R-:W-:-:S03]  /*dd60*/  SHF.R.U32.HI R23, RZ, UR4, R5 ;  /* 0x00000004ff177c19 */ /* 0x000fc60008011605 */
[----:B------:R-:W-:Y:S02]  /*dd70*/  IMAD.MOV.U32 R6, RZ, RZ, R20 ;  /* 0x000000ffff067224 */ /* 0x000fe400078e0014 */
[----:B------:R-:W-:Y:S01]  /*dd80*/  IMAD.MOV.U32 R5, RZ, RZ, R23 ;  /* 0x000000ffff057224 */ /* 0x000fe200078e0017 */
[----:B------:R-:W-:Y:S06]  /*dd90*/  @!P0 BRA `(.L_x_273) ;  /* 0x00000000002c8947 */ /* 0x000fec0003800000 */
        /* <DEDUP_REMOVED lines=9> */
[----:B------:R-:W-:-:S04]  /*de30*/  IMAD.WIDE.U32.X R4, R23, UR7, R4, P1 ;  /* 0x0000000717047c25 */ /* 0x000fc800088e0404 */
[----:B------:R-:W-:-:S07]  /*de40*/  IMAD.MOV.U32 R6, RZ, RZ, R4 ;  /* 0x000000ffff067224 */ /* 0x000fce00078e0004 */
.L_x_273:
[----:B------:R-:W-:Y:S01]  /*de50*/  ULDC UR4, c[0x0][0x648] ;  /* 0x0001920000047ab9 */ /* 0x000fe20000000800 */
[----:B------:R-:W-:Y:S01]  /*de60*/  LOP3.LUT R4, R22, UR17, RZ, 0xc0, !PT ;  /* 0x0000001116047c12 */ /* 0x000fe2000f8ec0ff */
[----:B------:R-:W-:Y:S01]  /*de70*/  ULDC UR5, c[0x0][0x610] ;  /* 0x0001840000057ab9 */ /* 0x000fe20000000800 */
[----:B------:R-:W-:Y:S01]  /*de80*/  SHF.R.U64 R5, R6, UR4, R5 ;  /* 0x0000000406057c19 */ /* 0x000fe20008001205 */
[----:B------:R-:W-:Y:S01]  /*de90*/  ULDC UR4, c[0x0][0x638] ;  /* 0x00018e0000047ab9 */ /* 0x000fe20000000800 */
[----:B------:R-:W-:-:S03]  /*dea0*/  LOP3.LUT R21, R21, UR16, RZ, 0xc0, !PT ;  /* 0x0000001015157c12 */ /* 0x000fc6000f8ec0ff */
[----:B------:R-:W-:Y:S02]  /*deb0*/  IMAD.MOV R7, RZ, RZ, -R5 ;  /* 0x000000ffff077224 */ /* 0x000fe400078e0a05 */
[----:B------:R-:W-:Y:S02]  /*dec0*/  IMAD R4, R5, UR18, R4 ;  /* 0x0000001205047c24 */ /* 0x000fe4000f8e0204 */
[----:B------:R-:W-:Y:S01]  /*ded0*/  IMAD R20, R7, UR4, R20 ;  /* 0x0000000407147c24 */ /* 0x000fe2000f8e0214 */
[----:B------:R-:W-:Y:S01]  /*dee0*/  ULDC UR4, c[0x0][0x600] ;  /* 0x0001800000047ab9 */ /* 0x000fe20000000800 */
[----:B------:R-:W-:Y:S02]  /*def0*/  IMAD R15, R4, UR5, R15 ;  /* 0x00000005040f7c24 */ /* 0x000fe4000f8e020f */
[----:B------:R-:W-:Y:S02]  /*df00*/  IMAD R6, R20, UR4, R21 ;  /* 0x0000000414067c24 */ /* 0x000fe4000f8e0215 */
[----:B------:R-:W-:-:S03]  /*df10*/  IMAD.MOV.U32 R4, RZ, RZ, 0x1 ;  /* 0x00000001ff047424 */ /* 0x000fc600078e00ff */
[----:B------:R-:W-:Y:S02]  /*df20*/  SEL R20, R6, R15, !P2 ;  /* 0x0000000f06147207 */ /* 0x000fe40005000000 */
[----:B------:R-:W-:Y:S01]  /*df30*/  SEL R21, R15, R6, !P2 ;  /* 0x000000060f157207 */ /* 0x000fe20005000000 */
[----:B------:R-:W-:-:S07]  /*df40*/  IMAD.MOV.U32 R6, RZ, RZ, R14 ;  /* 0x000000ffff067224 */ /* 0x000fce00078e000e */
.L_x_271:
[----:B------:R-:W-:Y:S05]  /*df50*/  BSYNC B1 ;  /* 0x0000000000017941 */ /* 0x000fea0003800000 */
.L_x_270:
[----:B------:R-:W-:-:S13]  /*df60*/  LOP3.LUT P0, RZ, R4, 0xff, RZ, 0xc0, !PT ;  /* 0x000000ff04ff7812 */ /* 0x000fda000780c0ff */
[----:B------:R-:W-:Y:S05]  /*df70*/  @P0 BRA `(.L_x_274) ;  /* 0xfffffff400400947 */ /* 0x000fea000383ffff */
[----:B------:R-:W-:Y:S05]  /*df80*/  BSYNC B0 ;  /* 0x0000000000007941 */ /* 0x000fea0003800000 */
.L_x_263:
[----:B------:R-:W-:-:S03]  /*df90*/  UMOV UR4, 0xffffffff ;  /* 0xffffffff00047882 */ /* 0x000fc60000000000 */
[----:B------:R-:W-:Y:S05]  /*dfa0*/  BRA.DIV UR4, `(.L_x_275) ;  /* 0x0000000a04387947 */ /* 0x000fea000b800000 */
[----:B------:R-:W-:-:S13]  /*dfb0*/  ELECT P6, URZ, PT ;  /* 0x00000000003f782f */ /* 0x000fda00038c0000 */
.L_x_297:
[----:B------:R-:W-:Y:S04]  /*dfc0*/  BSSY B0, `(.L_x_276) ;  /* 0x0000073000007945 */ /* 0x000fe80003800000 */
[----:B------:R-:W-:Y:S05]  /*dfd0*/  @!P6 BRA `(.L_x_277) ;  /* 0x0000000400c4e947 */ /* 0x000fea0003800000 */
[----:B------:R-:W-:-:S04]  /*dfe0*/  LOP3.LUT R19, R19, 0x2, RZ, 0xfc, !PT ;  /* 0x0000000213137812 */ /* 0x000fc800078efcff */
[----:B------:R-:W-:-:S13]  /*dff0*/  ISETP.NE.AND P0, PT, R19, 0x3, PT ;  /* 0x000000031300780c */ /* 0x000fda0003f05270 */
[----:B------:R-:W-:Y:S05]  /*e000*/  @!P0 BRA `(.L_x_278) ;  /* 0x0000000000048947 */ /* 0x000fea0003800000 */
[----:B------:R-:W-:Y:S01]  /*e010*/  BPT.TRAP 0x1 ;  /* 0x000000040000795c */ /* 0x000fe20000300000 */
.L_x_278:
[----:B------:R-:W0:Y:S01]  /*e020*/  S2R R5, SR_CgaCtaId ;  /* 0x0000000000057919 */ /* 0x000e220000008800 */
[----:B------:R-:W-:Y:S02]  /*e030*/  MOV R2, 0x400 ;  /* 0x0000040000027802 */ /* 0x000fe40000000f00 */
[----:B------:R-:W-:Y:S02]  /*e040*/  SHF.L.U32 R4, R0, 0x1f, RZ ;  /* 0x0000001f00047819 */ /* 0x000fe400000006ff */
[----:B0-----:R-:W-:-:S05]  /*e050*/  LEA R2, R5, R2, 0x18 ;  /* 0x0000000205027211 */ /* 0x001fca00078ec0ff */
[----:B------:R-:W-:-:S04]  /*e060*/  VIADD R2, R2, 0x60 ;  /* 0x0000006002027836 */ /* 0x000fc80000000000 */
[C---:B------:R-:W-:Y:S02]  /*e070*/  IMAD R7, R3.reuse, 0x8, R2 ;  /* 0x0000000803077824 */ /* 0x040fe400078e0202 */
[----:B------:R-:W-:Y:S02]  /*e080*/  VIADD R3, R3, 0x1 ;  /* 0x0000000103037836 */ /* 0x000fe40000000000 */
[----:B------:R-:W0:Y:S03]  /*e090*/  SYNCS.PHASECHK.TRANS64.TRYWAIT P0, [R7+URZ], R4 ;  /* 0x00000004070075a7 */ /* 0x000e26000800017f */
[----:B------:R-:W-:-:S04]  /*e0a0*/  ISETP.NE.AND P1, PT, R3, 0xc, PT ;  /* 0x0000000c0300780c */ /* 0x000fc80003f25270 */
[----:B------:R-:W-:Y:S02]  /*e0b0*/  SEL R5, RZ, 0x1, P1 ;  /* 0x00000001ff057807 */ /* 0x000fe40000800000 */
[----:B------:R-:W-:Y:S02]  /*e0c0*/  SEL R3, R3, RZ, P1 ;  /* 0x000000ff03037207 */ /* 0x000fe40000800000 */
[----:B------:R-:W-:-:S03]  /*e0d0*/  LOP3.LUT R6, R0, R5, RZ, 0x3c, !PT ;  /* 0x0000000500067212 */ /* 0x000fc600078e3cff */
[----:B------:R-:W-:Y:S01]  /*e0e0*/  IMAD R8, R3, 0x8, R2 ;  /* 0x0000000803087824 */ /* 0x000fe200078e0202 */
[----:B------:R-:W-:Y:S01]  /*e0f0*/  SHF.L.U32 R5, R6, 0x1f, RZ ;  /* 0x0000001f06057819 */ /* 0x000fe200000006ff */
[----:B0-----:R-:W-:Y:S06]  /*e100*/  @!P0 BRA `(.L_x_279) ;  /* 0x0000000800008947 */ /* 0x001fec0003800000 */
.L_x_298:
[----:B------:R-:W1:Y:S01]  /*e110*/  SYNCS.PHASECHK.TRANS64.TRYWAIT P0, [R8+URZ], R5 ;  /* 0x00000005080075a7 */ /* 0x000e62000800017f */
[----:B------:R-:W-:-:S05]  /*e120*/  VIADD R0, R3, 0x1 ;  /* 0x0000000103007836 */ /* 0x000fca0000000000 */
[----:B------:R-:W-:-:S04]  /*e130*/  ISETP.NE.AND P1, PT, R0, 0xc, PT ;  /* 0x0000000c0000780c */ /* 0x000fc80003f25270 */
[----:B------:R-:W-:Y:S02]  /*e140*/  SEL R3, RZ, 0x1, P1 ;  /* 0x00000001ff037807 */ /* 0x000fe40000800000 */
[----:B0-----:R-:W-:Y:S02]  /*e150*/  SEL R7, R0, RZ, P1 ;  /* 0x000000ff00077207 */ /* 0x001fe40000800000 */
[----:B------:R-:W-:-:S03]  /*e160*/  LOP3.LUT R6, R6, R3, RZ, 0x3c, !PT ;  /* 0x0000000306067212 */ /* 0x000fc600078e3cff */
[----:B------:R-:W-:Y:S01]  /*e170*/  IMAD R9, R7, 0x8, R2 ;  /* 0x0000000807097824 */ /* 0x000fe200078e0202 */
[----:B------:R-:W-:Y:S01]  /*e180*/  SHF.L.U32 R4, R6, 0x1f, RZ ;  /* 0x0000001f06047819 */ /* 0x000fe200000006ff */
[----:B-1----:R-:W-:Y:S06]  /*e190*/  @!P0 BRA `(.L_x_280) ;  /* 0x0000000400f08947 */ /* 0x002fec0003800000 */
.L_x_299:
[----:B------:R-:W1:Y:S01]  /*e1a0*/  SYNCS.PHASECHK.TRANS64.TRYWAIT P0, [R9+URZ], R4 ;  /* 0x00000004090075a7 */ /* 0x000e62000800017f */
[----:B------:R-:W-:-:S05]  /*e1b0*/  VIADD R0, R7, 0x1 ;  /* 0x0000000107007836 */ /* 0x000fca0000000000 */
[----:B------:R-:W-:-:S04]  /*e1c0*/  ISETP.NE.AND P1, PT, R0, 0xc, PT ;  /* 0x0000000c0000780c */ /* 0x000fc80003f25270 */
[----:B------:R-:W-:Y:S02]  /*e1d0*/  SEL R3, RZ, 0x1, P1 ;  /* 0x00000001ff037807 */ /* 0x000fe40000800000 */
[----:B------:R-:W-:Y:S02]  /*e1e0*/  SEL R7, R0, RZ, P1 ;  /* 0x000000ff00077207 */ /* 0x000fe40000800000 */
[----:B------:R-:W-:-:S03]  /*e1f0*/  LOP3.LUT R6, R6, R3, RZ, 0x3c, !PT ;  /* 0x0000000306067212 */ /* 0x000fc600078e3cff */
[----:B0-----:R-:W-:Y:S01]  /*e200*/  IMAD R8, R7, 0x8, R2 ;  /* 0x0000000807087824 */ /* 0x001fe200078e0202 */
[----:B------:R-:W-:Y:S01]  /*e210*/  SHF.L.U32 R5, R6, 0x1f, RZ ;  /* 0x0000001f06057819 */ /* 0x000fe200000006ff */
[----:B-1----:R-:W-:Y:S06]  /*e220*/  @!P0 BRA `(.L_x_281) ;  /* 0x0000000400e08947 */ /* 0x002fec0003800000 */
.L_x_300:
        /* <DEDUP_REMOVED lines=9> */
.L_x_301:
        /* <DEDUP_REMOVED lines=9> */
.L_x_302:
        /* <DEDUP_REMOVED lines=9> */
.L_x_303:
        /* <DEDUP_REMOVED lines=9> */
.L_x_304:
        /* <DEDUP_REMOVED lines=9> */
.L_x_305:
        /* <DEDUP_REMOVED lines=9> */
.L_x_306:
[----:B------:R-:W1:Y:S01]  /*e590*/  SYNCS.PHASECHK.TRANS64.TRYWAIT P0, [R8+URZ], R5 ;  /* 0x00000005080075a7 */ /* 0x000e62000800017f */
[----:B------:R-:W-:-:S05]  /*e5a0*/  VIADD R0, R7, 0x1 ;  /* 0x0000000107007836 */ /* 0x000fca0000000000 */
[----:B------:R-:W-:-:S04]  /*e5b0*/  ISETP.NE.AND P1, PT, R0, 0xc, PT ;  /* 0x0000000c0000780c */ /* 0x000fc80003f25270 */
[----:B------:R-:W-:Y:S02]  /*e5c0*/  SEL R3, RZ, 0x1, P1 ;  /* 0x00000001ff037807 */ /* 0x000fe40000800000 */
[----:B------:R-:W-:Y:S02]  /*e5d0*/  SEL R7, R0, RZ, P1 ;  /* 0x000000ff00077207 */ /* 0x000fe40000800000 */
[----:B0-----:R-:W-:-:S03]  /*e5e0*/  LOP3.LUT R9, R6, R3, RZ, 0x3c, !PT ;  /* 0x0000000306097212 */ /* 0x001fc600078e3cff */
[----:B------:R-:W-:Y:S01]  /*e5f0*/  IMAD R11, R7, 0x8, R2 ;  /* 0x00000008070b7824 */ /* 0x000fe200078e0202 */
[----:B------:R-:W-:Y:S01]  /*e600*/  SHF.L.U32 R6, R9, 0x1f, RZ ;  /* 0x0000001f09067819 */ /* 0x000fe200000006ff */
[----:B-1----:R-:W-:Y:S06]  /*e610*/  @!P0 BRA `(.L_x_288) ;  /* 0x0000000400708947 */ /* 0x002fec0003800000 */
.L_x_307:
[----:B------:R-:W1:Y:S01]  /*e620*/  SYNCS.PHASECHK.TRANS64.TRYWAIT P0, [R11+URZ], R6 ;  /* 0x000000060b0075a7 */ /* 0x000e62000800017f */
[----:B------:R-:W-:-:S05]  /*e630*/  VIADD R0, R7, 0x1 ;  /* 0x0000000107007836 */ /* 0x000fca0000000000 */
[----:B------:R-:W-:-:S04]  /*e640*/  ISETP.NE.AND P1, PT, R0, 0xc, PT ;  /* 0x0000000c0000780c */ /* 0x000fc80003f25270 */
[----:B------:R-:W-:Y:S02]  /*e650*/  SEL R4, RZ, 0x1, P1 ;  /* 0x00000001ff047807 */ /* 0x000fe40000800000 */
[----:B------:R-:W-:Y:S02]  /*e660*/  SEL R3, R0, RZ, P1 ;  /* 0x000000ff00037207 */ /* 0x000fe40000800000 */
[----:B------:R-:W-:Y:S01]  /*e670*/  LOP3.LUT R0, R9, R4, RZ, 0x3c, !PT ;  /* 0x0000000409007212 */ /* 0x000fe200078e3cff */
[----:B-1----:R-:W-:Y:S06]  /*e680*/  @!P0 BRA `(.L_x_289) ;  /* 0x0000000400688947 */ /* 0x002fec0003800000 */
.L_x_308:
[----:B------:R-:W-:Y:S01]  /*e690*/  IMAD R3, R3, 0x8, R2 ;  /* 0x0000000803037824 */ /* 0x000fe200078e0202 */
[----:B------:R-:W-:-:S07]  /*e6a0*/  SHF.L.U32 R0, R0, 0x1f, RZ ;  /* 0x0000001f00007819 */ /* 0x000fce00000006ff */
.L_x_290:
[----:B--2---:R2:W3:Y:S02]  /*e6b0*/  SYNCS.PHASECHK.TRANS64.TRYWAIT P0, [R3+URZ], R0 ;  /* 0x00000000030075a7 */ /* 0x0044e4000800017f */
[----:B---3--:R-:W-:Y:S05]  /*e6c0*/  @!P0 NANOSLEEP.SYNCS 0x989680 ;  /* 0x009896800000895d */ /* 0x008fea0003900000 */
[----:B------:R-:W3:Y:S02]  /*e6d0*/  @!P0 SYNCS.PHASECHK.TRANS64 P0, [R3+URZ], R0 ;  /* 0x00000000030085a7 */ /* 0x000ee4000800007f */
[----:B---3--:R-:W-:Y:S05]  /*e6e0*/  @!P0 BRA `(.L_x_290) ;  /* 0xfffffffc00f08947 */ /* 0x008fea000383ffff */
.L_x_277:
[----:B------:R-:W-:Y:S05]  /*e6f0*/  BSYNC B0 ;  /* 0x0000000000007941 */ /* 0x000fea0003800000 */
.L_x_276:
[----:B------:R-:W-:Y:S05]  /*e700*/  EXIT ;  /* 0x000000000000794d */ /* 0x000fea0003800000 */
.L_x_22:
[----:B---3--:R3:W4:Y:S02]  /*e710*/  SYNCS.PHASECHK.TRANS64.TRYWAIT P1, [R3+URZ], R0 ;  /* 0x00000000030075a7 */ /* 0x008724000802017f */
[----:B----4-:R-:W-:Y:S05]  /*e720*/  @!P1 NANOSLEEP.SYNCS 0x989680 ;  /* 0x009896800000995d */ /* 0x010fea0003900000 */
[----:B------:R-:W4:Y:S02]  /*e730*/  @!P1 SYNCS.PHASECHK.TRANS64 P1, [R3+URZ], R0 ;  /* 0x00000000030095a7 */ /* 0x000f24000802007f */
[----:B----4-:R-:W-:Y:S05]  /*e740*/  @!P1 BRA `(.L_x_22) ;  /* 0xfffffffc00f09947 */ /* 0x010fea000383ffff */
[----:B------:R-:W-:Y:S05]  /*e750*/  BRA `(.L_x_21) ;  /* 0xffffff2c00ac7947 */ /* 0x000fea000383ffff */
.L_x_27:
[----:B-1----:R-:W-:-:S04]  /*e760*/  IMAD.U32 R6, RZ, RZ, UR4 ;  /* 0x00000004ff067e24 */ /* 0x002fc8000f8e00ff */
[----:B------:R1:W2:Y:S03]  /*e770*/  SYNCS.PHASECHK.TRANS64.TRYWAIT P1, [R6+URZ], R5 ;  /* 0x00000005060075a7 */ /* 0x0002a6000802017f */
[----:B--2---:R-:W-:Y:S05]  /*e780*/  @!P1 NANOSLEEP.SYNCS 0x989680 ;  /* 0x009896800000995d */ /* 0x004fea0003900000 */
[----:B------:R-:W2:Y:S02]  /*e790*/  @!P1 SYNCS.PHASECHK.TRANS64 P1, [R6+URZ], R5 ;  /* 0x00000005060095a7 */ /* 0x000ea4000802007f */
[----:B--2---:R-:W-:Y:S05]  /*e7a0*/  @!P1 BRA `(.L_x_27) ;  /* 0xfffffffc00ec9947 */ /* 0x004fea000383ffff */
[----:B------:R-:W-:Y:S05]  /*e7b0*/  BRA `(.L_x_26) ;  /* 0xffffff3000707947 */ /* 0x000fea000383ffff */
.L_x_264:
[----:B------:R-:W-:Y:S01]  /*e7c0*/  BSSY B1, `(.L_x_291) ;  /* 0x0000006000017945 */ /* 0x000fe20003800000 */
[----:B------:R-:W-:-:S07]  /*e7d0*/  IMAD.MOV.U32 R15, RZ, RZ, -0x1 ;  /* 0xffffffffff0f7424 */ /* 0x000fce00078e00ff */
[----:B------:R-:W-:Y:S05]  /*e7e0*/  WARPSYNC.COLLECTIVE R15, `(.L_x_292) ;  /* 0x000000000f0c7348 */ /* 0x000fea0003c00000 */
[----:B------:R-:W-:Y:S02]  /*e7f0*/  ELECT P6, UR62, PT ;  /* 0x00000000003e782f */ /* 0x000fe400038c0000 */
[----:B------:R-:W-:Y:S01]  /*e800*/  MOV R14, UR62 ;  /* 0x0000003e000e7c02 */ /* 0x000fe20008000f00 */
[----:B------:R-:W-:Y:S10]  /*e810*/  ENDCOLLECTIVE ;  /* 0x000000000000791b */ /* 0x000ff40003800000 */
.L_x_292:
[----:B------:R-:W-:Y:S05]  /*e820*/  BSYNC B1 ;  /* 0x0000000000017941 */ /* 0x000fea0003800000 */
.L_x_291:
[----:B------:R-:W-:Y:S05]  /*e830*/  BRA `(.L_x_293) ;  /* 0xffffffec001c7947 */ /* 0x000fea000383ffff */
.L_x_267:
[----:B-1----:R1:W2:Y:S02]  /*e840*/  SYNCS.PHASECHK.TRANS64.TRYWAIT P0, [R23+URZ+0x60], R14 ;  /* 0x0000600e170075a7 */ /* 0x0022a4000800017f */
[----:B--2---:R-:W-:Y:S05]  /*e850*/  @!P0 NANOSLEEP.SYNCS 0x989680 ;  /* 0x009896800000895d */ /* 0x004fea0003900000 */
[----:B------:R-:W2:Y:S02]  /*e860*/  @!P0 SYNCS.PHASECHK.TRANS64 P0, [R23+URZ+0x60], R14 ;  /* 0x0000600e170085a7 */ /* 0x000ea4000800007f */
[----:B--2---:R-:W-:Y:S05]  /*e870*/  @!P0 BRA `(.L_x_267) ;  /* 0xfffffffc00f08947 */ /* 0x004fea000383ffff */
[----:B------:R-:W-:Y:S05]  /*e880*/  BRA `(.L_x_294) ;  /* 0xffffffec00547947 */ /* 0x000fea000383ffff */
.L_x_275:
[----:B------:R-:W-:Y:S01]  /*e890*/  BSSY B0, `(.L_x_295) ;  /* 0x0000006000007945 */ /* 0x000fe20003800000 */
[----:B------:R-:W-:-:S07]  /*e8a0*/  IMAD.MOV.U32 R15, RZ, RZ, -0x1 ;  /* 0xffffffffff0f7424 */ /* 0x000fce00078e00ff */
[----:B------:R-:W-:Y:S05]  /*e8b0*/  WARPSYNC.COLLECTIVE R15, `(.L_x_296) ;  /* 0x000000000f0c7348 */ /* 0x000fea0003c00000 */
[----:B------:R-:W-:Y:S02]  /*e8c0*/  ELECT P6, UR62, PT ;  /* 0x00000000003e782f */ /* 0x000fe400038c0000 */
[----:B------:R-:W-:Y:S01]  /*e8d0*/  MOV R14, UR62 ;  /* 0x0000003e000e7c02 */ /* 0x000fe20008000f00 */
[----:B------:R-:W-:Y:S10]  /*e8e0*/  ENDCOLLECTIVE ;  /* 0x000000000000791b */ /* 0x000ff40003800000 */
.L_x_296:
[----:B------:R-:W-:Y:S05]  /*e8f0*/  BSYNC B0 ;  /* 0x0000000000007941 */ /* 0x000fea0003800000 */
.L_x_295:
[----:B------:R-:W-:Y:S05]  /*e900*/  BRA `(.L_x_297) ;  /* 0xfffffff400ac7947 */ /* 0x000fea000383ffff */
.L_x_279:
[----:B0-----:R0:W1:Y:S02]  /*e910*/  SYNCS.PHASECHK.TRANS64.TRYWAIT P0, [R7+URZ], R4 ;  /* 0x00000004070075a7 */ /* 0x001064000800017f */
[----:B-1----:R-:W-:Y:S05]  /*e920*/  @!P0 NANOSLEEP.SYNCS 0x989680 ;  /* 0x009896800000895d */ /* 0x002fea0003900000 */
[----:B------:R-:W1:Y:S02]  /*e930*/  @!P0 SYNCS.PHASECHK.TRANS64 P0, [R7+URZ], R4 ;  /* 0x00000004070085a7 */ /* 0x000e64000800007f */
[----:B-1----:R-:W-:Y:S05]  /*e940*/  @!P0 BRA `(.L_x_279) ;  /* 0xfffffffc00f08947 */ /* 0x002fea000383ffff */
[----:B------:R-:W-:Y:S05]  /*e950*/  BRA `(.L_x_298) ;  /* 0xfffffff400ec7947 */ /* 0x000fea000383ffff */
.L_x_280:
[----:B0-----:R0:W1:Y:S02]  /*e960*/  SYNCS.PHASECHK.TRANS64.TRYWAIT P0, [R8+URZ], R5 ;  /* 0x00000005080075a7 */ /* 0x001064000800017f */
[----:B-1----:R-:W-:Y:S05]  /*e970*/  @!P0 NANOSLEEP.SYNCS 0x989680 ;  /* 0x009896800000895d */ /* 0x002fea0003900000 */
[----:B------:R-:W1:Y:S02]  /*e980*/  @!P0 SYNCS.PHASECHK.TRANS64 P0, [R8+URZ], R5 ;  /* 0x00000005080085a7 */ /* 0x000e64000800007f */
[----:B-1----:R-:W-:Y:S05]  /*e990*/  @!P0 BRA `(.L_x_280) ;  /* 0xfffffffc00f08947 */ /* 0x002fea000383ffff */
[----:B------:R-:W-:Y:S05]  /*e9a0*/  BRA `(.L_x_299) ;  /* 0xfffffff400fc7947 */ /* 0x000fea000383ffff */
.L_x_281:
[----:B0-----:R0:W1:Y:S02]  /*e9b0*/  SYNCS.PHASECHK.TRANS64.TRYWAIT P0, [R9+URZ], R4 ;  /* 0x00000004090075a7 */ /* 0x001064000800017f */
[----:B-1----:R-:W-:Y:S05]  /*e9c0*/  @!P0 NANOSLEEP.SYNCS 0x989680 ;  /* 0x009896800000895d */ /* 0x002fea0003900000 */
[----:B------:R-:W1:Y:S02]  /*e9d0*/  @!P0 SYNCS.PHASECHK.TRANS64 P0, [R9+URZ], R4 ;  /* 0x00000004090085a7 */ /* 0x000e64000800007f */
[----:B-1----:R-:W-:Y:S05]  /*e9e0*/  @!P0 BRA `(.L_x_281) ;  /* 0xfffffffc00f08947 */ /* 0x002fea000383ffff */
[----:B------:R-:W-:Y:S05]  /*e9f0*/  BRA `(.L_x_300) ;  /* 0xfffffff8000c7947 */ /* 0x000fea000383ffff */
.L_x_282:
[----:B0-----:R0:W1:Y:S02]  /*ea00*/  SYNCS.PHASECHK.TRANS64.TRYWAIT P0, [R8+URZ], R5 ;  /* 0x00000005080075a7 */ /* 0x001064000800017f */
[----:B-1----:R-:W-:Y:S05]  /*ea10*/  @!P0 NANOSLEEP.SYNCS 0x989680 ;  /* 0x009896800000895d */ /* 0x002fea0003900000 */
[----:B------:R-:W1:Y:S02]  /*ea20*/  @!P0 SYNCS.PHASECHK.TRANS64 P0, [R8+URZ], R5 ;  /* 0x00000005080085a7 */ /* 0x000e64000800007f */
[----:B-1----:R-:W-:Y:S05]  /*ea30*/  @!P0 BRA `(.L_x_282) ;  /* 0xfffffffc00f08947 */ /* 0x002fea000383ffff */
[----:B------:R-:W-:Y:S05]  /*ea40*/  BRA `(.L_x_301) ;  /* 0xfffffff8001c7947 */ /* 0x000fea000383ffff */
.L_x_283:
[----:B0-----:R0:W1:Y:S02]  /*ea50*/  SYNCS.PHASECHK.TRANS64.TRYWAIT P0, [R9+URZ], R4 ;  /* 0x00000004090075a7 */ /* 0x001064000800017f */
[----:B-1----:R-:W-:Y:S05]  /*ea60*/  @!P0 NANOSLEEP.SYNCS 0x989680 ;  /* 0x009896800000895d */ /* 0x002fea0003900000 */
[----:B------:R-:W1:Y:S02]  /*ea70*/  @!P0 SYNCS.PHASECHK.TRANS64 P0, [R9+URZ], R4 ;  /* 0x00000004090085a7 */ /* 0x000e64000800007f */
[----:B-1----:R-:W-:Y:S05]  /*ea80*/  @!P0 BRA `(.L_x_283) ;  /* 0xfffffffc00f08947 */ /* 0x002fea000383ffff */
[----:B------:R-:W-:Y:S05]  /*ea90*/  BRA `(.L_x_302) ;  /* 0xfffffff8002c7947 */ /* 0x000fea000383ffff */
.L_x_284:
[----:B0-----:R0:W1:Y:S02]  /*eaa0*/  SYNCS.PHASECHK.TRANS64.TRYWAIT P0, [R8+URZ], R5 ;  /* 0x00000005080075a7 */ /* 0x001064000800017f */
[----:B-1----:R-:W-:Y:S05]  /*eab0*/  @!P0 NANOSLEEP.SYNCS 0x989680 ;  /* 0x009896800000895d */ /* 0x002fea0003900000 */
[----:B------:R-:W1:Y:S02]  /*eac0*/  @!P0 SYNCS.PHASECHK.TRANS64 P0, [R8+URZ], R5 ;  /* 0x00000005080085a7 */ /* 0x000e64000800007f */
[----:B-1----:R-:W-:Y:S05]  /*ead0*/  @!P0 BRA `(.L_x_284) ;  /* 0xfffffffc00f08947 */ /* 0x002fea000383ffff */
[----:B------:R-:W-:Y:S05]  /*eae0*/  BRA `(.L_x_303) ;  /* 0xfffffff8003c7947 */ /* 0x000fea000383ffff */
.L_x_285:
[----:B0-----:R0:W1:Y:S02]  /*eaf0*/  SYNCS.PHASECHK.TRANS64.TRYWAIT P0, [R9+URZ], R4 ;  /* 0x00000004090075a7 */ /* 0x001064000800017f */
[----:B-1----:R-:W-:Y:S05]  /*eb00*/  @!P0 NANOSLEEP.SYNCS 0x989680 ;  /* 0x009896800000895d */ /* 0x002fea0003900000 */
[----:B------:R-:W1:Y:S02]  /*eb10*/  @!P0 SYNCS.PHASECHK.TRANS64 P0, [R9+URZ], R4 ;  /* 0x00000004090085a7 */ /* 0x000e64000800007f */
[----:B-1----:R-:W-:Y:S05]  /*eb20*/  @!P0 BRA `(.L_x_285) ;  /* 0xfffffffc00f08947 */ /* 0x002fea000383ffff */
[----:B------:R-:W-:Y:S05]  /*eb30*/  BRA `(.L_x_304) ;  /* 0xfffffff8004c7947 */ /* 0x000fea000383ffff */
.L_x_286:
[----:B0-----:R0:W1:Y:S02]  /*eb40*/  SYNCS.PHASECHK.TRANS64.TRYWAIT P0, [R8+URZ], R5 ;  /* 0x00000005080075a7 */ /* 0x001064000800017f */
[----:B-1----:R-:W-:Y:S05]  /*eb50*/  @!P0 NANOSLEEP.SYNCS 0x989680 ;  /* 0x009896800000895d */ /* 0x002fea0003900000 */
[----:B------:R-:W1:Y:S02]  /*eb60*/  @!P0 SYNCS.PHASECHK.TRANS64 P0, [R8+URZ], R5 ;  /* 0x00000005080085a7 */ /* 0x000e64000800007f */
[----:B-1----:R-:W-:Y:S05]  /*eb70*/  @!P0 BRA `(.L_x_286) ;  /* 0xfffffffc00f08947 */ /* 0x002fea000383ffff */
[----:B------:R-:W-:Y:S05]  /*eb80*/  BRA `(.L_x_305) ;  /* 0xfffffff8005c7947 */ /* 0x000fea000383ffff */
.L_x_287:
[----:B0-----:R0:W1:Y:S02]  /*eb90*/  SYNCS.PHASECHK.TRANS64.TRYWAIT P0, [R9+URZ], R4 ;  /* 0x00000004090075a7 */ /* 0x001064000800017f */
[----:B-1----:R-:W-:Y:S05]  /*eba0*/  @!P0 NANOSLEEP.SYNCS 0x989680 ;  /* 0x009896800000895d */ /* 0x002fea0003900000 */
[----:B------:R-:W1:Y:S02]  /*ebb0*/  @!P0 SYNCS.PHASECHK.TRANS64 P0, [R9+URZ], R4 ;  /* 0x00000004090085a7 */ /* 0x000e64000800007f */
[----:B-1----:R-:W-:Y:S05]  /*ebc0*/  @!P0 BRA `(.L_x_287) ;  /* 0xfffffffc00f08947 */ /* 0x002fea000383ffff */
[----:B------:R-:W-:Y:S05]  /*ebd0*/  BRA `(.L_x_306) ;  /* 0xfffffff8006c7947 */ /* 0x000fea000383ffff */
.L_x_288:
[----:B0-----:R0:W1:Y:S02]  /*ebe0*/  SYNCS.PHASECHK.TRANS64.TRYWAIT P0, [R8+URZ], R5 ;  /* 0x00000005080075a7 */ /* 0x001064000800017f */
[----:B-1----:R-:W-:Y:S05]  /*ebf0*/  @!P0 NANOSLEEP.SYNCS 0x989680 ;  /* 0x009896800000895d */ /* 0x002fea0003900000 */
[----:B------:R-:W1:Y:S02]  /*ec00*/  @!P0 SYNCS.PHASECHK.TRANS64 P0, [R8+URZ], R5 ;  /* 0x00000005080085a7 */ /* 0x000e64000800007f */
[----:B-1----:R-:W-:Y:S05]  /*ec10*/  @!P0 BRA `(.L_x_288) ;  /* 0xfffffffc00f08947 */ /* 0x002fea000383ffff */
[----:B------:R-:W-:Y:S05]  /*ec20*/  BRA `(.L_x_307) ;  /* 0xfffffff8007c7947 */ /* 0x000fea000383ffff */
.L_x_289:
[----:B-1----:R1:W2:Y:S02]  /*ec30*/  SYNCS.PHASECHK.TRANS64.TRYWAIT P0, [R11+URZ], R6 ;  /* 0x000000060b0075a7 */ /* 0x0022a4000800017f */
[----:B--2---:R-:W-:Y:S05]  /*ec40*/  @!P0 NANOSLEEP.SYNCS 0x989680 ;  /* 0x009896800000895d */ /* 0x004fea0003900000 */
[----:B------:R-:W2:Y:S02]  /*ec50*/  @!P0 SYNCS.PHASECHK.TRANS64 P0, [R11+URZ], R6 ;  /* 0x000000060b0085a7 */ /* 0x000ea4000800007f */
[----:B--2---:R-:W-:Y:S05]  /*ec60*/  @!P0 BRA `(.L_x_289) ;  /* 0xfffffffc00f08947 */ /* 0x004fea000383ffff */
[----:B------:R-:W-:Y:S05]  /*ec70*/  BRA `(.L_x_308) ;  /* 0xfffffff800847947 */ /* 0x000fea000383ffff */
.L_x_309:
[----:B------:R-:W-:-:S00]  /*ec80*/  BRA `(.L_x_309) ;  /* 0xfffffffc00fc7947 */ /* 0x000fc0000383ffff */
[----:B------:R-:W-:-:S00]  /*ec90*/  NOP ;  /* 0x0000000000007918 */ /* 0x000fc00000000000 */
        /* <DEDUP_REMOVED lines=14> */
.L_x_310:


//--------------------- .nv.global.init           --------------------------
	.section	.nv.global.init,"aw",@progbits
.nv.global.init:
	.type		$str$22,@object
	.size		$str$22,($str$23 - $str$22)
$str$22:
        /*0000*/ 	.byte	0x6b, 0x5f, 0x74, 0x69, 0x6c, 0x65, 0x5f, 0x63, 0x6f, 0x75, 0x6e, 0x74, 0x20, 0x3e, 0x3d, 0x20
        /*0010*/ 	.byte	0x31, 0x00
	.type		$str$23,@object
	.size		$str$23,(__unnamed_1 - $str$23)
$str$23:
        /*0012*/ 	.byte	0x2f, 0x74, 0x6d, 0x70, 0x2f, 0x63, 0x75, 0x74, 0x6c, 0x61, 0x73, 0x73, 0x5f, 0x73, 0x77, 0x65
        /*0022*/ 	.byte	0x65, 0x70, 0x5f, 0x73, 0x72, 0x63, 0x2f, 0x69, 0x6e, 0x63, 0x6c, 0x75, 0x64, 0x65, 0x2f, 0x63
        /*0032*/ 	.byte	0x75, 0x74, 0x6c, 0x61, 0x73, 0x73, 0x2f, 0x67, 0x65, 0x6d, 0x6d, 0x2f, 0x63, 0x6f, 0x6c, 0x6c
        /*0042*/ 	.byte	0x65, 0x63, 0x74, 0x69, 0x76, 0x65, 0x2f, 0x73, 0x6d, 0x39, 0x30, 0x5f, 0x6d, 0x6d, 0x61, 0x5f
        /*0052*/ 	.byte	0x74, 0x6d, 0x61, 0x5f, 0x67, 0x6d, 0x6d, 0x61, 0x5f, 0x73, 0x73, 0x5f, 0x77, 0x61, 0x72, 0x70
        /*0062*/ 	.byte	0x73, 0x70, 0x65, 0x63, 0x69, 0x61, 0x6c, 0x69, 0x7a, 0x65, 0x64, 0x2e, 0x68, 0x70, 0x70, 0x00
	.type		__unnamed_1,@object
	.size		__unnamed_1,(.L_0 - __unnamed_1)
__unnamed_1:
        /*0072*/ 	.byte	0x76, 0x6f, 0x69, 0x64, 0x20, 0x63, 0x75, 0x74, 0x6c, 0x61, 0x73, 0x73, 0x3a, 0x3a, 0x67, 0x65
        /* <DEDUP_REMOVED lines=180> */
        /*0bc2*/ 	.byte	0x75, 0x74, 0x65, 0x3a, 0x3a, 0x69, 0x64, 0x65, 0x6e, 0x74, 0x69, 0x74, 0x79, 0x5d, 0x00
.L_0:


//--------------------- .nv.shared._ZN7cutlass13device_kernelINS_4gemm6kernel13GemmUniversalIN4cute5tupleIJiiiiEEENS1_10collective13CollectiveMmaINS1_34MainloopSm90TmaGmmaWarpSpecializedILi12ENS5_IJNS4_1CILi2EEENSA_ILi1EEESC_EEENS1_35KernelTmaWarpSpecializedCooperativeEEENS5_IJNSA_ILi512EEENSA_ILi64EEENSA_ILi16EEEEEENS_10bfloat16_tENS5_IJlSC_lEEESK_SL_NS4_8TiledMMAINS4_8MMA_AtomIJNS4_4SM904GMMA27MMA_64x64x16_F32BF16BF16_SSILNSP_5MajorE0ELSR_0ELNSP_7ScaleInE1ELSS_1EEEEEENS4_6LayoutISD_NS5_IJSC_NSA_ILi0EEESW_EEEEENS5_IJNS4_10UnderscoreESZ_SZ_EEEEENS4_13SM90_TMA_LOADENS4_14ComposedLayoutINS4_7SwizzleILi1ELi4ELi3EEENS4_18smem_ptr_flag_bitsILi16EEENSV_INS5_IJNSA_ILi8EEESI_EEENS5_IJSI_SC_EEEEEEEvNS4_8identityENS4_23SM90_TMA_LOAD_MULTICASTES1C_vS1D_EENS_8epilogue10collective6detail29Sm90TmaWarpSpecializedAdapterINS1H_15DefaultEpilogueISK_SL_SL_NS1G_6thread17LinearCombinationISK_Li1EffLNS1L_9ScaleType4KindE0ELNS_15FloatRoundStyleE2ESK_EENS1_15EpilogueDefaultEEEEEvvEEEEvNT_6ParamsE --------------------------
	.section	.nv.shared._ZN7cutlass13device_kernelINS_4gemm6kernel13GemmUniversalIN4cute5tupleIJiiiiEEENS1_10collective13CollectiveMmaINS1_34MainloopSm90TmaGmmaWarpSpecializedILi12ENS5_IJNS4_1CILi2EEENSA_ILi1EEESC_EEENS1_35KernelTmaWarpSpecializedCooperativeEEENS5_IJNSA_ILi512EEENSA_ILi64EEENSA_ILi16EEEEEENS_10bfloat16_tENS5_IJlSC_lEEESK_SL_NS4_8TiledMMAINS4_8MMA_AtomIJNS4_4SM904GMMA27MMA_64x64x16_F32BF16BF16_SSILNSP_5MajorE0ELSR_0ELNSP_7ScaleInE1ELSS_1EEEEEENS4_6LayoutISD_NS5_IJSC_NSA_ILi0EEESW_EEEEENS5_IJNS4_10UnderscoreESZ_SZ_EEEEENS4_13SM90_TMA_LOADENS4_14ComposedLayoutINS4_7SwizzleILi1ELi4ELi3EEENS4_18smem_ptr_flag_bitsILi16EEENSV_INS5_IJNSA_ILi8EEESI_EEENS5_IJSI_SC_EEEEEEEvNS4_8identityENS4_23SM90_TMA_LOAD_MULTICASTES1C_vS1D_EENS_8epilogue10collective6detail29Sm90TmaWarpSpecializedAdapterINS1H_15DefaultEpilogueISK_SL_SL_NS1G_6thread17LinearCombinationISK_Li1EffLNS1L_9ScaleType4KindE0ELNS_15FloatRoundStyleE2ESK_EENS1_15EpilogueDefaultEEEEEvvEEEEvNT_6ParamsE,"aw",@nobits
	.sectionflags	@""
	.align	16
	.zero		1024


//--------------------- .nv.shared.reserved.0     --------------------------
	.section	.nv.shared.reserved.0,"aw",@nobits
	.weak		__nv_reservedSMEM_offset_0_alias
	.size		__nv_reservedSMEM_offset_0_alias, 0, 0
	.other		__nv_reservedSMEM_offset_0_alias,@"STO_CUDA_RESERVED_SHARED STV_DEFAULT"
__nv_reservedSMEM_offset_0_alias:
	.zero		0


//--------------------- .nv.global                --------------------------
	.section	.nv.global,"aw",@nobits
.nv.global:
	.type		_ZN40_INTERNAL_db1d68b9_4_k_cu_fb31758d_105514cute1_E,@object
	.size		_ZN40_INTERNAL_db1d68b9_4_k_cu_fb31758d_105514cute1_E,(_ZN40_INTERNAL_db1d68b9_4_k_cu_fb31758d_105514cuda3std3__45__cpo6cbeginE - _ZN40_INTERNAL_db1d68b9_4_k_cu_fb31758d_105514cute1_E)
_ZN40_INTERNAL_db1d68b9_4_k_cu_fb31758d_105514cute1_E:
	.zero		1
	.type		_ZN40_INTERNAL_db1d68b9_4_k_cu_fb31758d_105514cuda3std3__45__cpo6cbeginE,@object
	.size		_ZN40_INTERNAL_db1d68b9_4_k_cu_fb31758d_105514cuda3std3__45__cpo6cbeginE,(_ZN40_INTERNAL_db1d68b9_4_k_cu_fb31758d_105514cuda3std3__48in_placeE - _ZN40_INTERNAL_db1d68b9_4_k_cu_fb31758d_105514cuda3std3__45__cpo6cbeginE)
_ZN40_INTERNAL_db1d68b9_4_k_cu_fb31758d_105514cuda3std3__45__cpo6cbeginE:
	.zero		1
	.type		_ZN40_INTERNAL_db1d68b9_4_k_cu_fb31758d_105514cuda3std3__48in_placeE,@object
	.size		_ZN40_INTERNAL_db1d68b9_4_k_cu_fb31758d_105514cuda3std3__48in_placeE,(_ZN40_INTERNAL_db1d68b9_4_k_cu_fb31758d_105514cuda3std6ranges3__45__cpo9iter_moveE - _ZN40_INTERNAL_db1d68b9_4_k_cu_fb31758d_105514cuda3std3__48in_placeE)
_ZN40_INTERNAL_db1d68b9_4_k_cu_fb31758d_105514cuda3std3__48in_placeE:
	.zero		1
	.type		_ZN40_INTERNAL_db1d68b9_4_k_cu_fb31758d_105514cuda3std6ranges3__45__cpo9iter_moveE,@object
	.size		_ZN40_INTERNAL_db1d68b9_4_k_cu_fb31758d_105514cuda3std6ranges3__45__cpo9iter_moveE,(_ZN40_INTERNAL_db1d68b9_4_k_cu_fb31758d_105514cuda3std3__45__cpo5beginE - _ZN40_INTERNAL_db1d68b9_4_k_cu_fb31758d_105514cuda3std6ranges3__45__cpo9iter_moveE)
_ZN40_INTERNAL_db1d68b9_4_k_cu_fb31758d_105514cuda3std6ranges3__45__cpo9iter_moveE:
	.zero		1
	.type		_ZN40_INTERNAL_db1d68b9_4_k_cu_fb31758d_105514cuda3std3__45__cpo5beginE,@object
	.size		_ZN40_INTERNAL_db1d68b9_4_k_cu_fb31758d_105514cuda3std3__45__cpo5beginE,(_ZN40_INTERNAL_db1d68b9_4_k_cu_fb31758d_105514cuda3std3__442_GLOBAL__N__db1d68b9_4_k_cu_fb31758d_105516ignoreE - _ZN40_INTERNAL_db1d68b9_4_k_cu_fb31758d_105514cuda3std3__45__cpo5beginE)
_ZN40_INTERNAL_db1d68b9_4_k_cu_fb31758d_105514cuda3std3__45__cpo5beginE:
	.zero		1
	.type		_ZN40_INTERNAL_db1d68b9_4_k_cu_fb31758d_105514cuda3std3__442_GLOBAL__N__db1d68b9_4_k_cu_fb31758d_105516ignoreE,@object
	.size		_ZN40_INTERNAL_db1d68b9_4_k_cu_fb31758d_105514cuda3std3__442_GLOBAL__N__db1d68b9_4_k_cu_fb31758d_105516ignoreE,(_ZN40_INTERNAL_db1d68b9_4_k_cu_fb31758d_105514cute7productE - _ZN40_INTERNAL_db1d68b9_4_k_cu_fb31758d_105514cuda3std3__442_GLOBAL__N__db1d68b9_4_k_cu_fb31758d_105516ignoreE)
_ZN40_INTERNAL_db1d68b9_4_k_cu_fb31758d_105514cuda3std3__442_GLOBAL__N__db1d68b9_4_k_cu_fb31758d_105516ignoreE:
	.zero		1
	.type		_ZN40_INTERNAL_db1d68b9_4_k_cu_fb31758d_105514cute7productE,@object
	.size		_ZN40_INTERNAL_db1d68b9_4_k_cu_fb31758d_105514cute7productE,(_ZN40_INTERNAL_db1d68b9_4_k_cu_fb31758d_105514cuda3std3__45__cpo3endE - _ZN40_INTERNAL_db1d68b9_4_k_cu_fb31758d_105514cute7productE)
_ZN40_INTERNAL_db1d68b9_4_k_cu_fb31758d_105514cute7productE:
	.zero		1
	.type		_ZN40_INTERNAL_db1d68b9_4_k_cu_fb31758d_105514cuda3std3__45__cpo3endE,@object
	.size		_ZN40_INTERNAL_db1d68b9_4_k_cu_fb31758d_105514cuda3std3__45__cpo3endE,(_ZN40_INTERNAL_db1d68b9_4_k_cu_fb31758d_105514cuda3std3__419piecewise_constructE - _ZN40_INTERNAL_db1d68b9_4_k_cu_fb31758d_105514cuda3std3__45__cpo3endE)
_ZN40_INTERNAL_db1d68b9_4_k_cu_fb31758d_105514cuda3std3__45__cpo3endE:
	.zero		1
	.type		_ZN40_INTERNAL_db1d68b9_4_k_cu_fb31758d_105514cuda3std3__419piecewise_constructE,@object
	.size		_ZN40_INTERNAL_db1d68b9_4_k_cu_fb31758d_105514cuda3std3__419piecewise_constructE,(_ZN40_INTERNAL_db1d68b9_4_k_cu_fb31758d_105514cuda3std3__45__cpo4cendE - _ZN40_INTERNAL_db1d68b9_4_k_cu_fb31758d_105514cuda3std3__419piecewise_constructE)
_ZN40_INTERNAL_db1d68b9_4_k_cu_fb31758d_105514cuda3std3__419piecewise_constructE:
	.zero		1
	.type		_ZN40_INTERNAL_db1d68b9_4_k_cu_fb31758d_105514cuda3std3__45__cpo4cendE,@object
	.size		_ZN40_INTERNAL_db1d68b9_4_k_cu_fb31758d_105514cuda3std3__45__cpo4cendE,(_ZN40_INTERNAL_db1d68b9_4_k_cu_fb31758d_105514cuda3std6ranges3__45__cpo4swapE - _ZN40_INTERNAL_db1d68b9_4_k_cu_fb31758d_105514cuda3std3__45__cpo4cendE)
_ZN40_INTERNAL_db1d68b9_4_k_cu_fb31758d_105514cuda3std3__45__cpo4cendE:
	.zero		1
	.type		_ZN40_INTERNAL_db1d68b9_4_k_cu_fb31758d_105514cuda3std6ranges3__45__cpo4swapE,@object
	.size		_ZN40_INTERNAL_db1d68b9_4_k_cu_fb31758d_105514cuda3std6ranges3__45__cpo4swapE,(.L_8 - _ZN40_INTERNAL_db1d68b9_4_k_cu_fb31758d_105514cuda3std6ranges3__45__cpo4swapE)
_ZN40_INTERNAL_db1d68b9_4_k_cu_fb31758d_105514cuda3std6ranges3__45__cpo4swapE:
	.zero		1
.L_8:


//--------------------- .nv.constant0._ZN7cutlass13device_kernelINS_4gemm6kernel13GemmUniversalIN4cute5tupleIJiiiiEEENS1_10collective13CollectiveMmaINS1_34MainloopSm90TmaGmmaWarpSpecializedILi12ENS5_IJNS4_1CILi2EEENSA_ILi1EEESC_EEENS1_35KernelTmaWarpSpecializedCooperativeEEENS5_IJNSA_ILi512EEENSA_ILi64EEENSA_ILi16EEEEEENS_10bfloat16_tENS5_IJlSC_lEEESK_SL_NS4_8TiledMMAINS4_8MMA_AtomIJNS4_4SM904GMMA27MMA_64x64x16_F32BF16BF16_SSILNSP_5MajorE0ELSR_0ELNSP_7ScaleInE1ELSS_1EEEEEENS4_6LayoutISD_NS5_IJSC_NSA_ILi0EEESW_EEEEENS5_IJNS4_10UnderscoreESZ_SZ_EEEEENS4_13SM90_TMA_LOADENS4_14ComposedLayoutINS4_7SwizzleILi1ELi4ELi3EEENS4_18smem_ptr_flag_bitsILi16EEENSV_INS5_IJNSA_ILi8EEESI_EEENS5_IJSI_SC_EEEEEEEvNS4_8identityENS4_23SM90_TMA_LOAD_MULTICASTES1C_vS1D_EENS_8epilogue10collective6detail29Sm90TmaWarpSpecializedAdapterINS1H_15DefaultEpilogueISK_SL_SL_NS1G_6thread17LinearCombinationISK_Li1EffLNS1L_9ScaleType4KindE0ELNS_15FloatRoundStyleE2ESK_EENS1_15EpilogueDefaultEEEEEvvEEEEvNT_6ParamsE --------------------------
	.section	.nv.constant0._ZN7cutlass13device_kernelINS_4gemm6kernel13GemmUniversalIN4cute5tupleIJiiiiEEENS1_10collective13CollectiveMmaINS1_34MainloopSm90TmaGmmaWarpSpecializedILi12ENS5_IJNS4_1CILi2EEENSA_ILi1EEESC_EEENS1_35KernelTmaWarpSpecializedCooperativeEEENS5_IJNSA_ILi512EEENSA_ILi64EEENSA_ILi16EEEEEENS_10bfloat16_tENS5_IJlSC_lEEESK_SL_NS4_8TiledMMAINS4_8MMA_AtomIJNS4_4SM904GMMA27MMA_64x64x16_F32BF16BF16_SSILNSP_5MajorE0ELSR_0ELNSP_7ScaleInE1ELSS_1EEEEEENS4_6LayoutISD_NS5_IJSC_NSA_ILi0EEESW_EEEEENS5_IJNS4_10UnderscoreESZ_SZ_EEEEENS4_13SM90_TMA_LOADENS4_14ComposedLayoutINS4_7SwizzleILi1ELi4ELi3EEENS4_18smem_ptr_flag_bitsILi16EEENSV_INS5_IJNSA_ILi8EEESI_EEENS5_IJSI_SC_EEEEEEEvNS4_8identityENS4_23SM90_TMA_LOAD_MULTICASTES1C_vS1D_EENS_8epilogue10collective6detail29Sm90TmaWarpSpecializedAdapterINS1H_15DefaultEpilogueISK_SL_SL_NS1G_6thread17LinearCombinationISK_Li1EffLNS1L_9ScaleType4KindE0ELNS_15FloatRoundStyleE2ESK_EENS1_15EpilogueDefaultEEEEEvvEEEEvNT_6ParamsE,"a",@progbits
	.sectionflags	@""
	.align	4
.nv.constant0._ZN7cutlass13device_kernelINS_4gemm6kernel13GemmUniversalIN4cute5tupleIJiiiiEEENS1_10collective13CollectiveMmaINS1_34MainloopSm90TmaGmmaWarpSpecializedILi12ENS5_IJNS4_1CILi2EEENSA_ILi1EEESC_EEENS1_35KernelTmaWarpSpecializedCooperativeEEENS5_IJNSA_ILi512EEENSA_ILi64EEENSA_ILi16EEEEEENS_10bfloat16_tENS5_IJlSC_lEEESK_SL_NS4_8TiledMMAINS4_8MMA_AtomIJNS4_4SM904GMMA27MMA_64x64x16_F32BF16BF16_SSILNSP_5MajorE0ELSR_0ELNSP_7ScaleInE1ELSS_1EEEEEENS4_6LayoutISD_NS5_IJSC_NSA_ILi0EEESW_EEEEENS5_IJNS4_10UnderscoreESZ_SZ_EEEEENS4_13SM90_TMA_LOADENS4_14ComposedLayoutINS4_7SwizzleILi1ELi4ELi3EEENS4_18smem_ptr_flag_bitsILi16EEENSV_INS5_IJNSA_ILi8EEESI_EEENS5_IJSI_SC_EEEEEEEvNS4_8identityENS4_23SM90_TMA_LOAD_MULTICASTES1C_vS1D_EENS_8epilogue10collective6detail29Sm90TmaWarpSpecializedAdapterINS1H_15DefaultEpilogueISK_SL_SL_NS1G_6thread17LinearCombinationISK_Li1EffLNS1L_9ScaleType4KindE0ELNS_15FloatRoundStyleE2ESK_EENS1_15EpilogueDefaultEEEEEvvEEEEvNT_6ParamsE:
	.zero		1664


//--------------------- SYMBOLS --------------------------

	.type		.nv.reservedSmem.offset0,@object
	.size		.nv.reservedSmem.offset0,0x4
	.type		__assertfail,@function
